	.target	sm_90a

	.elftype	@"ET_EXEC"


//--------------------- .note.nv.tkinfo           --------------------------
	.section	.note.nv.tkinfo,"",@"SHT_NOTE"
	.sectionflags	@"SHF_NOTE_NV_TKINFO"
	.tkinfo
        /*0018*/ 	.word	0x00000002
        /*0030*/ 	.string	""
        /*0030*/ 	.string	"ptxas"
        /*0030*/ 	.string	"Cuda compilation tools, release 13.0, V13.0.88"
        /*0030*/ 	.string	"Build cuda_13.0.r13.0/compiler.36424714_0"
        /*0030*/ 	.string	"-arch sm_90a -m 64 "



//--------------------- .note.nv.cuinfo           --------------------------
	.section	.note.nv.cuinfo,"",@"SHT_NOTE"
	.sectionflags	@"SHF_NOTE_NV_CUINFO"
        /*0018*/ 	.short	0x0002
        /*001a*/ 	.short	0x005a
        /*001c*/ 	.short	0x0082
	.zero		2


//--------------------- .nv.info                  --------------------------
	.section	.nv.info,"",@"SHT_CUDA_INFO"
	.align	4


	//----- nvinfo : EIATTR_REGCOUNT
	.align		4
        /*0000*/ 	.byte	0x04, 0x2f
        /*0002*/ 	.short	(.L_15 - .L_14)
	.align		4
.L_14:
        /*0004*/ 	.word	index@(_ZN7cutlass13device_kernelINS_4gemm6kernel13GemmUniversalIN4cute5tupleIJiiiiEEENS1_10collective13CollectiveMmaINS1_34MainloopSm90TmaGmmaWarpSpecializedILi10ENS5_IJNS4_1CILi1EEESB_SB_EEENS1_35KernelTmaWarpSpecializedCooperativeEEENS5_IJNSA_ILi256EEENSA_ILi96EEENSA_ILi64EEEEEEaNS5_IJlSB_lEEEaSJ_NS4_8TiledMMAINS4_8MMA_AtomIJNS4_4SM904GMMA26MMA_64x96x32_S32S8S8_SS_TNEEEENS4_6LayoutINS5_IJNSA_ILi2EEESB_SB_EEENS5_IJSB_NSA_ILi0EEEST_EEEEENS5_IJNS4_10UnderscoreESW_SW_EEEEENS4_13SM90_TMA_LOADENS4_14ComposedLayoutINS4_7SwizzleILi2ELi4ELi3EEENS4_18smem_ptr_flag_bitsILi8EEENSQ_INS5_IJNSA_ILi8EEESH_EEENS5_IJSH_SB_EEEEEEEvNS4_8identityESZ_S19_vS1A_EENS_8epilogue10collective6detail29Sm90TmaWarpSpecializedAdapterINS1D_15DefaultEpilogueIaSJ_SJ_NS1C_6thread17LinearCombinationIaLi1EiiLNS1H_9ScaleType4KindE0ELNS_15FloatRoundStyleE2EaEENS1_15EpilogueDefaultEEEEEvvEEEEvNT_6ParamsE)
        /*0008*/ 	.word	0x000000a8


	//----- nvinfo : EIATTR_FRAME_SIZE
	.align		4
.L_15:
        /*000c*/ 	.byte	0x04, 0x11
        /*000e*/ 	.short	(.L_17 - .L_16)
	.align		4
.L_16:
        /*0010*/ 	.word	index@(_ZN7cutlass13device_kernelINS_4gemm6kernel13GemmUniversalIN4cute5tupleIJiiiiEEENS1_10collective13CollectiveMmaINS1_34MainloopSm90TmaGmmaWarpSpecializedILi10ENS5_IJNS4_1CILi1EEESB_SB_EEENS1_35KernelTmaWarpSpecializedCooperativeEEENS5_IJNSA_ILi256EEENSA_ILi96EEENSA_ILi64EEEEEEaNS5_IJlSB_lEEEaSJ_NS4_8TiledMMAINS4_8MMA_AtomIJNS4_4SM904GMMA26MMA_64x96x32_S32S8S8_SS_TNEEEENS4_6LayoutINS5_IJNSA_ILi2EEESB_SB_EEENS5_IJSB_NSA_ILi0EEEST_EEEEENS5_IJNS4_10UnderscoreESW_SW_EEEEENS4_13SM90_TMA_LOADENS4_14ComposedLayoutINS4_7SwizzleILi2ELi4ELi3EEENS4_18smem_ptr_flag_bitsILi8EEENSQ_INS5_IJNSA_ILi8EEESH_EEENS5_IJSH_SB_EEEEEEEvNS4_8identityESZ_S19_vS1A_EENS_8epilogue10collective6detail29Sm90TmaWarpSpecializedAdapterINS1D_15DefaultEpilogueIaSJ_SJ_NS1C_6thread17LinearCombinationIaLi1EiiLNS1H_9ScaleType4KindE0ELNS_15FloatRoundStyleE2EaEENS1_15EpilogueDefaultEEEEEvvEEEEvNT_6ParamsE)
        /*0014*/ 	.word	0x00000000


	//----- nvinfo : EIATTR_MIN_STACK_SIZE
	.align		4
.L_17:
        /*0018*/ 	.byte	0x04, 0x12
        /*001a*/ 	.short	(.L_19 - .L_18)
	.align		4
.L_18:
        /*001c*/ 	.word	index@(_ZN7cutlass13device_kernelINS_4gemm6kernel13GemmUniversalIN4cute5tupleIJiiiiEEENS1_10collective13CollectiveMmaINS1_34MainloopSm90TmaGmmaWarpSpecializedILi10ENS5_IJNS4_1CILi1EEESB_SB_EEENS1_35KernelTmaWarpSpecializedCooperativeEEENS5_IJNSA_ILi256EEENSA_ILi96EEENSA_ILi64EEEEEEaNS5_IJlSB_lEEEaSJ_NS4_8TiledMMAINS4_8MMA_AtomIJNS4_4SM904GMMA26MMA_64x96x32_S32S8S8_SS_TNEEEENS4_6LayoutINS5_IJNSA_ILi2EEESB_SB_EEENS5_IJSB_NSA_ILi0EEEST_EEEEENS5_IJNS4_10UnderscoreESW_SW_EEEEENS4_13SM90_TMA_LOADENS4_14ComposedLayoutINS4_7SwizzleILi2ELi4ELi3EEENS4_18smem_ptr_flag_bitsILi8EEENSQ_INS5_IJNSA_ILi8EEESH_EEENS5_IJSH_SB_EEEEEEEvNS4_8identityESZ_S19_vS1A_EENS_8epilogue10collective6detail29Sm90TmaWarpSpecializedAdapterINS1D_15DefaultEpilogueIaSJ_SJ_NS1C_6thread17LinearCombinationIaLi1EiiLNS1H_9ScaleType4KindE0ELNS_15FloatRoundStyleE2EaEENS1_15EpilogueDefaultEEEEEvvEEEEvNT_6ParamsE)
        /*0020*/ 	.word	0x00000000
.L_19:


//--------------------- .nv.compat                --------------------------
	.section	.nv.compat,"",@"SHT_CUDA_COMPAT_INFO"
	.align	4
        /*0000*/ 	.byte	0x02, 0x09, 0x01, 0x00, 0x02, 0x02, 0x04, 0x00, 0x02, 0x05, 0x05, 0x00, 0x03, 0x07, 0x01, 0x01
        /*0010*/ 	.byte	0x02, 0x03, 0x01, 0x00, 0x02, 0x06, 0x01, 0x00, 0x04, 0x0b, 0x08, 0x00, 0x00, 0x00, 0x00, 0x00
        /*0020*/ 	.byte	0x00, 0x00, 0x00, 0x00


//--------------------- .nv.info._ZN7cutlass13device_kernelINS_4gemm6kernel13GemmUniversalIN4cute5tupleIJiiiiEEENS1_10collective13CollectiveMmaINS1_34MainloopSm90TmaGmmaWarpSpecializedILi10ENS5_IJNS4_1CILi1EEESB_SB_EEENS1_35KernelTmaWarpSpecializedCooperativeEEENS5_IJNSA_ILi256EEENSA_ILi96EEENSA_ILi64EEEEEEaNS5_IJlSB_lEEEaSJ_NS4_8TiledMMAINS4_8MMA_AtomIJNS4_4SM904GMMA26MMA_64x96x32_S32S8S8_SS_TNEEEENS4_6LayoutINS5_IJNSA_ILi2EEESB_SB_EEENS5_IJSB_NSA_ILi0EEEST_EEEEENS5_IJNS4_10UnderscoreESW_SW_EEEEENS4_13SM90_TMA_LOADENS4_14ComposedLayoutINS4_7SwizzleILi2ELi4ELi3EEENS4_18smem_ptr_flag_bitsILi8EEENSQ_INS5_IJNSA_ILi8EEESH_EEENS5_IJSH_SB_EEEEEEEvNS4_8identityESZ_S19_vS1A_EENS_8epilogue10collective6detail29Sm90TmaWarpSpecializedAdapterINS1D_15DefaultEpilogueIaSJ_SJ_NS1C_6thread17LinearCombinationIaLi1EiiLNS1H_9ScaleType4KindE0ELNS_15FloatRoundStyleE2EaEENS1_15EpilogueDefaultEEEEEvvEEEEvNT_6ParamsE --------------------------
	.section	.nv.info._ZN7cutlass13device_kernelINS_4gemm6kernel13GemmUniversalIN4cute5tupleIJiiiiEEENS1_10collective13CollectiveMmaINS1_34MainloopSm90TmaGmmaWarpSpecializedILi10ENS5_IJNS4_1CILi1EEESB_SB_EEENS1_35KernelTmaWarpSpecializedCooperativeEEENS5_IJNSA_ILi256EEENSA_ILi96EEENSA_ILi64EEEEEEaNS5_IJlSB_lEEEaSJ_NS4_8TiledMMAINS4_8MMA_AtomIJNS4_4SM904GMMA26MMA_64x96x32_S32S8S8_SS_TNEEEENS4_6LayoutINS5_IJNSA_ILi2EEESB_SB_EEENS5_IJSB_NSA_ILi0EEEST_EEEEENS5_IJNS4_10UnderscoreESW_SW_EEEEENS4_13SM90_TMA_LOADENS4_14ComposedLayoutINS4_7SwizzleILi2ELi4ELi3EEENS4_18smem_ptr_flag_bitsILi8EEENSQ_INS5_IJNSA_ILi8EEESH_EEENS5_IJSH_SB_EEEEEEEvNS4_8identityESZ_S19_vS1A_EENS_8epilogue10collective6detail29Sm90TmaWarpSpecializedAdapterINS1D_15DefaultEpilogueIaSJ_SJ_NS1C_6thread17LinearCombinationIaLi1EiiLNS1H_9ScaleType4KindE0ELNS_15FloatRoundStyleE2EaEENS1_15EpilogueDefaultEEEEEvvEEEEvNT_6ParamsE,"",@"SHT_CUDA_INFO"
	.sectionflags	@""
	.align	4


	//----- nvinfo : EIATTR_CUDA_API_VERSION
	.align		4
        /*0000*/ 	.byte	0x04, 0x37
        /*0002*/ 	.short	(.L_21 - .L_20)
.L_20:
        /*0004*/ 	.word	0x00000082


	//----- nvinfo : EIATTR_KPARAM_INFO
	.align		4
.L_21:
        /*0008*/ 	.byte	0x04, 0x17
        /*000a*/ 	.short	(.L_23 - .L_22)
.L_22:
        /*000c*/ 	.word	0x00000000
        /*0010*/ 	.short	0x0000
        /*0012*/ 	.short	0x0070
        /*0014*/ 	.byte	0x00, 0xf0, 0x01, 0x10


	//----- nvinfo : EIATTR_SPARSE_MMA_MASK
	.align		4
.L_23:
        /*0018*/ 	.byte	0x03, 0x50
        /*001a*/ 	.short	0x0000


	//----- nvinfo : EIATTR_MAXREG_COUNT
	.align		4
        /*001c*/ 	.byte	0x03, 0x1b
        /*001e*/ 	.short	0x00a8


	//----- nvinfo : EIATTR_NUM_BARRIERS
	.align		4
        /*0020*/ 	.byte	0x02, 0x4c
        /*0022*/ 	.byte	0x01
	.zero		1


	//----- nvinfo : EIATTR_EXTERNS
	.align		4
        /*0024*/ 	.byte	0x04, 0x0f
        /*0026*/ 	.short	(.L_25 - .L_24)


	//   ....[0]....
	.align		4
.L_24:
        /*0028*/ 	.word	index@(__assertfail)


	//----- nvinfo : EIATTR_MERCURY_ISA_VERSION
	.align		4
.L_25:
        /*002c*/ 	.byte	0x03, 0x5f
        /*002e*/ 	.short	0x0101


	//----- nvinfo : EIATTR_INT_WARP_WIDE_INSTR_OFFSETS
	.align		4
        /*0030*/ 	.byte	0x04, 0x31
        /*0032*/ 	.short	(.L_27 - .L_26)


	//   ....[0]....
.L_26:
        /*0034*/ 	.word	0x000004a0


	//   ....[1]....
        /*0038*/ 	.word	0x000004d0


	//   ....[2]....
        /*003c*/ 	.word	0x000005b0


	//----- nvinfo : EIATTR_COOP_GROUP_MASK_REGIDS
	.align		4
.L_27:
        /*0040*/ 	.byte	0x04, 0x29
        /*0042*/ 	.short	(.L_29 - .L_28)


	//   ....[0]....
.L_28:
        /*0044*/ 	.word	0xffffffff


	//   ....[1]....
        /*0048*/ 	.word	0xffffffff


	//   ....[2]....
        /*004c*/ 	.word	0xffffffff


	//   ....[3]....
        /*0050*/ 	.word	0xffffffff


	//   ....[4]....
        /*0054*/ 	.word	0xffffffff


	//----- nvinfo : EIATTR_COOP_GROUP_INSTR_OFFSETS
	.align		4
.L_29:
        /*0058*/ 	.byte	0x04, 0x28
        /*005a*/ 	.short	(.L_31 - .L_30)


	//   ....[0]....
.L_30:
        /*005c*/ 	.word	0x00000060


	//   ....[1]....
        /*0060*/ 	.word	0x00000070


	//   ....[2]....
        /*0064*/ 	.word	0x00000130


	//   ....[3]....
        /*0068*/ 	.word	0x000003b0


	//   ....[4]....
        /*006c*/ 	.word	0x00001060


	//----- nvinfo : EIATTR_REG_RECONFIG
	.align		4
.L_31:
        /*0070*/ 	.byte	0x01, 0x54
	.zero		2


	//----- nvinfo : EIATTR_SYSCALL_OFFSETS
	.align		4
        /*0074*/ 	.byte	0x04, 0x46
        /*0076*/ 	.short	(.L_33 - .L_32)


	//   ....[0]....
.L_32:
        /*0078*/ 	.word	0x00001230


	//----- nvinfo : EIATTR_MBARRIER_INSTR_OFFSETS
	.align		4
.L_33:
        /*007c*/ 	.byte	0x04, 0x39
        /*007e*/ 	.short	(.L_35 - .L_34)


	//   ....[0]....
.L_34:
        /*0080*/ 	.word	0x00000250
        /*0084*/ 	.word	0x000000ff
        /*0088*/ 	.word	0x00000000
        /*008c*/ 	.short	0x0100
        /*008e*/ 	.byte	0x08
	.zero		1


	//   ....[1]....
        /*0090*/ 	.word	0x00000260
        /*0094*/ 	.word	0x000000ff
        /*0098*/ 	.word	0x00000050
        /*009c*/ 	.short	0x0100
        /*009e*/ 	.byte	0x08
	.zero		1


	//   ....[2]....
        /*00a0*/ 	.word	0x00000270
        /*00a4*/ 	.word	0x000000ff
        /*00a8*/ 	.word	0x00000008
        /*00ac*/ 	.short	0x0100
        /*00ae*/ 	.byte	0x08
	.zero		1


	//   ....[3]....
        /*00b0*/ 	.word	0x00000280
        /*00b4*/ 	.word	0x000000ff
        /*00b8*/ 	.word	0x00000058
        /*00bc*/ 	.short	0x0100
        /*00be*/ 	.byte	0x08
	.zero		1


	//   ....[4]....
        /*00c0*/ 	.word	0x00000290
        /*00c4*/ 	.word	0x000000ff
        /*00c8*/ 	.word	0x00000010
        /*00cc*/ 	.short	0x0100
        /*00ce*/ 	.byte	0x08
	.zero		1


	//   ....[5]....
        /*00d0*/ 	.word	0x000002a0
        /*00d4*/ 	.word	0x000000ff
        /*00d8*/ 	.word	0x00000060
        /*00dc*/ 	.short	0x0100
        /*00de*/ 	.byte	0x08
	.zero		1


	//   ....[6]....
        /*00e0*/ 	.word	0x000002b0
        /*00e4*/ 	.word	0x000000ff
        /*00e8*/ 	.word	0x00000018
        /*00ec*/ 	.short	0x0100
        /*00ee*/ 	.byte	0x08
	.zero		1


	//   ....[7]....
        /*00f0*/ 	.word	0x000002c0
        /*00f4*/ 	.word	0x000000ff
        /*00f8*/ 	.word	0x00000068
        /*00fc*/ 	.short	0x0100
        /*00fe*/ 	.byte	0x08
	.zero		1


	//   ....[8]....
        /*0100*/ 	.word	0x000002d0
        /*0104*/ 	.word	0x000000ff
        /*0108*/ 	.word	0x00000020
        /*010c*/ 	.short	0x0100
        /*010e*/ 	.byte	0x08
	.zero		1


	//   ....[9]....
        /*0110*/ 	.word	0x000002e0
        /*0114*/ 	.word	0x000000ff
        /*0118*/ 	.word	0x00000070
        /*011c*/ 	.short	0x0100
        /*011e*/ 	.byte	0x08
	.zero		1


	//   ....[10]....
        /*0120*/ 	.word	0x000002f0
        /*0124*/ 	.word	0x000000ff
        /*0128*/ 	.word	0x00000028
        /*012c*/ 	.short	0x0100
        /*012e*/ 	.byte	0x08
	.zero		1


	//   ....[11]....
        /*0130*/ 	.word	0x00000300
        /*0134*/ 	.word	0x000000ff
        /*0138*/ 	.word	0x00000078
        /*013c*/ 	.short	0x0100
        /*013e*/ 	.byte	0x08
	.zero		1


	//   ....[12]....
        /*0140*/ 	.word	0x00000310
        /*0144*/ 	.word	0x000000ff
        /*0148*/ 	.word	0x00000030
        /*014c*/ 	.short	0x0100
        /*014e*/ 	.byte	0x08
	.zero		1


	//   ....[13]....
        /*0150*/ 	.word	0x00000320
        /*0154*/ 	.word	0x000000ff
        /*0158*/ 	.word	0x00000080
        /*015c*/ 	.short	0x0100
        /*015e*/ 	.byte	0x08
	.zero		1


	//   ....[14]....
        /*0160*/ 	.word	0x00000330
        /*0164*/ 	.word	0x000000ff
        /*0168*/ 	.word	0x00000038
        /*016c*/ 	.short	0x0100
        /*016e*/ 	.byte	0x08
	.zero		1


	//   ....[15]....
        /*0170*/ 	.word	0x00000340
        /*0174*/ 	.word	0x000000ff
        /*0178*/ 	.word	0x00000088
        /*017c*/ 	.short	0x0100
        /*017e*/ 	.byte	0x08
	.zero		1


	//   ....[16]....
        /*0180*/ 	.word	0x00000350
        /*0184*/ 	.word	0x000000ff
        /*0188*/ 	.word	0x00000040
        /*018c*/ 	.short	0x0100
        /*018e*/ 	.byte	0x08
	.zero		1


	//   ....[17]....
        /*0190*/ 	.word	0x00000360
        /*0194*/ 	.word	0x000000ff
        /*0198*/ 	.word	0x00000090
        /*019c*/ 	.short	0x0100
        /*019e*/ 	.byte	0x08
	.zero		1


	//   ....[18]....
        /*01a0*/ 	.word	0x00000370
        /*01a4*/ 	.word	0x000000ff
        /*01a8*/ 	.word	0x00000048
        /*01ac*/ 	.short	0x0100
        /*01ae*/ 	.byte	0x08
	.zero		1


	//   ....[19]....
        /*01b0*/ 	.word	0x00000380
        /*01b4*/ 	.word	0x000000ff
        /*01b8*/ 	.word	0x00000098
        /*01bc*/ 	.short	0x0100
        /*01be*/ 	.byte	0x08
	.zero		1


	//   ....[20]....
        /*01c0*/ 	.word	0x00000620
        /*01c4*/ 	.word	0x000000ff
        /*01c8*/ 	.word	0x000000b0
        /*01cc*/ 	.short	0x0100
        /*01ce*/ 	.byte	0x06
	.zero		1


	//   ....[21]....
        /*01d0*/ 	.word	0x00000680
        /*01d4*/ 	.word	0x000000ff
        /*01d8*/ 	.word	0x000000b8
        /*01dc*/ 	.short	0x0100
        /*01de*/ 	.byte	0x06
	.zero		1


	//   ....[22]....
        /*01e0*/ 	.word	0x00001300
        /*01e4*/ 	.word	0x00000003
        /*01e8*/ 	.word	0x00000000
        /*01ec*/ 	.short	0x010a
        /*01ee*/ 	.byte	0x3f
	.zero		1


	//   ....[23]....
        /*01f0*/ 	.word	0x00001340
        /*01f4*/ 	.word	0x00000003
        /*01f8*/ 	.word	0x00000000
        /*01fc*/ 	.short	0x010a
        /*01fe*/ 	.byte	0x3f
	.zero		1


	//   ....[24]....
        /*0200*/ 	.word	0x000016c0
        /*0204*/ 	.word	0x00000005
        /*0208*/ 	.word	0x00000000
        /*020c*/ 	.short	0x010a
        /*020e*/ 	.byte	0x3f
	.zero		1


	//   ....[25]....
        /*0210*/ 	.word	0x00001700
        /*0214*/ 	.word	0x00000005
        /*0218*/ 	.word	0x00000000
        /*021c*/ 	.short	0x010a
        /*021e*/ 	.byte	0x3f
	.zero		1


	//   ....[26]....
        /*0220*/ 	.word	0x00001920
        /*0224*/ 	.word	0x00000004
        /*0228*/ 	.word	0x00000000
        /*022c*/ 	.short	0x0101
        /*022e*/ 	.byte	0x3f
	.zero		1


	//   ....[27]....
        /*0230*/ 	.word	0x00001b00
        /*0234*/ 	.word	0x00000000
        /*0238*/ 	.word	0x00000000
        /*023c*/ 	.short	0x0101
        /*023e*/ 	.byte	0x3f
	.zero		1


	//   ....[28]....
        /*0240*/ 	.word	0x000079e0
        /*0244*/ 	.word	0x0000000e
        /*0248*/ 	.word	0x00000050
        /*024c*/ 	.short	0x010a
        /*024e*/ 	.byte	0x3f
	.zero		1


	//   ....[29]....
        /*0250*/ 	.word	0x00007d60
        /*0254*/ 	.word	0x00000006
        /*0258*/ 	.word	0x000000b8
        /*025c*/ 	.short	0x0101
        /*025e*/ 	.byte	0x3f
	.zero		1


	//   ....[30]....
        /*0260*/ 	.word	0x00008490
        /*0264*/ 	.word	0x00000007
        /*0268*/ 	.word	0x00000000
        /*026c*/ 	.short	0x010a
        /*026e*/ 	.byte	0x3f
	.zero		1


	//   ....[31]....
        /*0270*/ 	.word	0x00008510
        /*0274*/ 	.word	0x00000009
        /*0278*/ 	.word	0x00000000
        /*027c*/ 	.short	0x010a
        /*027e*/ 	.byte	0x3f
	.zero		1


	//   ....[32]....
        /*0280*/ 	.word	0x000085a0
        /*0284*/ 	.word	0x00000006
        /*0288*/ 	.word	0x00000000
        /*028c*/ 	.short	0x010a
        /*028e*/ 	.byte	0x3f
	.zero		1


	//   ....[33]....
        /*0290*/ 	.word	0x00008630
        /*0294*/ 	.word	0x00000009
        /*0298*/ 	.word	0x00000000
        /*029c*/ 	.short	0x010a
        /*029e*/ 	.byte	0x3f
	.zero		1


	//   ....[34]....
        /*02a0*/ 	.word	0x000086c0
        /*02a4*/ 	.word	0x00000006
        /*02a8*/ 	.word	0x00000000
        /*02ac*/ 	.short	0x010a
        /*02ae*/ 	.byte	0x3f
	.zero		1


	//   ....[35]....
        /*02b0*/ 	.word	0x00008750
        /*02b4*/ 	.word	0x00000009
        /*02b8*/ 	.word	0x00000000
        /*02bc*/ 	.short	0x010a
        /*02be*/ 	.byte	0x3f
	.zero		1


	//   ....[36]....
        /*02c0*/ 	.word	0x000087e0
        /*02c4*/ 	.word	0x00000006
        /*02c8*/ 	.word	0x00000000
        /*02cc*/ 	.short	0x010a
        /*02ce*/ 	.byte	0x3f
	.zero		1


	//   ....[37]....
        /*02d0*/ 	.word	0x00008870
        /*02d4*/ 	.word	0x00000009
        /*02d8*/ 	.word	0x00000000
        /*02dc*/ 	.short	0x010a
        /*02de*/ 	.byte	0x3f
	.zero		1


	//   ....[38]....
        /*02e0*/ 	.word	0x00008900
        /*02e4*/ 	.word	0x00000006
        /*02e8*/ 	.word	0x00000000
        /*02ec*/ 	.short	0x010a
        /*02ee*/ 	.byte	0x3f
	.zero		1


	//   ....[39]....
        /*02f0*/ 	.word	0x00008990
        /*02f4*/ 	.word	0x00000003
        /*02f8*/ 	.word	0x00000000
        /*02fc*/ 	.short	0x010a
        /*02fe*/ 	.byte	0x3f
	.zero		1


	//   ....[40]....
        /*0300*/ 	.word	0x000089f0
        /*0304*/ 	.word	0x00000003
        /*0308*/ 	.word	0x00000000
        /*030c*/ 	.short	0x010a
        /*030e*/ 	.byte	0x3f
	.zero		1


	//   ....[41]....
        /*0310*/ 	.word	0x00008a40
        /*0314*/ 	.word	0x00000005
        /*0318*/ 	.word	0x00000000
        /*031c*/ 	.short	0x010a
        /*031e*/ 	.byte	0x3f
	.zero		1


	//   ....[42]....
        /*0320*/ 	.word	0x00008b10
        /*0324*/ 	.word	0x0000000e
        /*0328*/ 	.word	0x00000050
        /*032c*/ 	.short	0x010a
        /*032e*/ 	.byte	0x3f
	.zero		1


	//   ....[43]....
        /*0330*/ 	.word	0x00008be0
        /*0334*/ 	.word	0x00000007
        /*0338*/ 	.word	0x00000000
        /*033c*/ 	.short	0x010a
        /*033e*/ 	.byte	0x3f
	.zero		1


	//   ....[44]....
        /*0340*/ 	.word	0x00008c30
        /*0344*/ 	.word	0x00000009
        /*0348*/ 	.word	0x00000000
        /*034c*/ 	.short	0x010a
        /*034e*/ 	.byte	0x3f
	.zero		1


	//   ....[45]....
        /*0350*/ 	.word	0x00008c80
        /*0354*/ 	.word	0x00000006
        /*0358*/ 	.word	0x00000000
        /*035c*/ 	.short	0x010a
        /*035e*/ 	.byte	0x3f
	.zero		1


	//   ....[46]....
        /*0360*/ 	.word	0x00008cd0
        /*0364*/ 	.word	0x00000009
        /*0368*/ 	.word	0x00000000
        /*036c*/ 	.short	0x010a
        /*036e*/ 	.byte	0x3f
	.zero		1


	//   ....[47]....
        /*0370*/ 	.word	0x00008d20
        /*0374*/ 	.word	0x00000006
        /*0378*/ 	.word	0x00000000
        /*037c*/ 	.short	0x010a
        /*037e*/ 	.byte	0x3f
	.zero		1


	//   ....[48]....
        /*0380*/ 	.word	0x00008d70
        /*0384*/ 	.word	0x00000009
        /*0388*/ 	.word	0x00000000
        /*038c*/ 	.short	0x010a
        /*038e*/ 	.byte	0x3f
	.zero		1


	//   ....[49]....
        /*0390*/ 	.word	0x00008dc0
        /*0394*/ 	.word	0x00000006
        /*0398*/ 	.word	0x00000000
        /*039c*/ 	.short	0x010a
        /*039e*/ 	.byte	0x3f
	.zero		1


	//   ....[50]....
        /*03a0*/ 	.word	0x00008e10
        /*03a4*/ 	.word	0x00000009
        /*03a8*/ 	.word	0x00000000
        /*03ac*/ 	.short	0x010a
        /*03ae*/ 	.byte	0x3f
	.zero		1


	//   ....[51]....
        /*03b0*/ 	.word	0x00008e60
        /*03b4*/ 	.word	0x00000006
        /*03b8*/ 	.word	0x00000000
        /*03bc*/ 	.short	0x010a
        /*03be*/ 	.byte	0x3f
	.zero		1


	//----- nvinfo : EIATTR_NUM_MBARRIERS
	.align		4
.L_35:
        /*03c0*/ 	.byte	0x03, 0x38
        /*03c2*/ 	.short	0x0016


	//----- nvinfo : EIATTR_EXIT_INSTR_OFFSETS
	.align		4
        /*03c4*/ 	.byte	0x04, 0x1c
        /*03c6*/ 	.short	(.L_37 - .L_36)


	//   ....[0]....
.L_36:
        /*03c8*/ 	.word	0x000006d0


	//   ....[1]....
        /*03cc*/ 	.word	0x00000fa0


	//   ....[2]....
        /*03d0*/ 	.word	0x00007050


	//   ....[3]....
        /*03d4*/ 	.word	0x00007680


	//   ....[4]....
        /*03d8*/ 	.word	0x000089e0


	//----- nvinfo : EIATTR_MAX_THREADS
	.align		4
.L_37:
        /*03dc*/ 	.byte	0x04, 0x05
        /*03de*/ 	.short	(.L_39 - .L_38)
.L_38:
        /*03e0*/ 	.word	0x00000180
        /*03e4*/ 	.word	0x00000001
        /*03e8*/ 	.word	0x00000001


	//----- nvinfo : EIATTR_CRS_STACK_SIZE
	.align		4
.L_39:
        /*03ec*/ 	.byte	0x04, 0x1e
        /*03ee*/ 	.short	(.L_41 - .L_40)
.L_40:
        /*03f0*/ 	.word	0x00000000


	//----- nvinfo : EIATTR_CBANK_PARAM_SIZE
	.align		4
.L_41:
        /*03f4*/ 	.byte	0x03, 0x19
        /*03f6*/ 	.short	0x0470


	//----- nvinfo : EIATTR_PARAM_CBANK
	.align		4
        /*03f8*/ 	.byte	0x04, 0x0a
        /*03fa*/ 	.short	(.L_43 - .L_42)
	.align		4
.L_42:
        /*03fc*/ 	.word	index@(.nv.constant0._ZN7cutlass13device_kernelINS_4gemm6kernel13GemmUniversalIN4cute5tupleIJiiiiEEENS1_10collective13CollectiveMmaINS1_34MainloopSm90TmaGmmaWarpSpecializedILi10ENS5_IJNS4_1CILi1EEESB_SB_EEENS1_35KernelTmaWarpSpecializedCooperativeEEENS5_IJNSA_ILi256EEENSA_ILi96EEENSA_ILi64EEEEEEaNS5_IJlSB_lEEEaSJ_NS4_8TiledMMAINS4_8MMA_AtomIJNS4_4SM904GMMA26MMA_64x96x32_S32S8S8_SS_TNEEEENS4_6LayoutINS5_IJNSA_ILi2EEESB_SB_EEENS5_IJSB_NSA_ILi0EEEST_EEEEENS5_IJNS4_10UnderscoreESW_SW_EEEEENS4_13SM90_TMA_LOADENS4_14ComposedLayoutINS4_7SwizzleILi2ELi4ELi3EEENS4_18smem_ptr_flag_bitsILi8EEENSQ_INS5_IJNSA_ILi8EEESH_EEENS5_IJSH_SB_EEEEEEEvNS4_8identityESZ_S19_vS1A_EENS_8epilogue10collective6detail29Sm90TmaWarpSpecializedAdapterINS1D_15DefaultEpilogueIaSJ_SJ_NS1C_6thread17LinearCombinationIaLi1EiiLNS1H_9ScaleType4KindE0ELNS_15FloatRoundStyleE2EaEENS1_15EpilogueDefaultEEEEEvvEEEEvNT_6ParamsE)
        /*0400*/ 	.short	0x0210
        /*0402*/ 	.short	0x0470


	//----- nvinfo : EIATTR_SW_WAR
	.align		4
.L_43:
        /*0404*/ 	.byte	0x04, 0x36
        /*0406*/ 	.short	(.L_45 - .L_44)
.L_44:
        /*0408*/ 	.word	0x00000008
.L_45:


//--------------------- .nv.callgraph             --------------------------
	.section	.nv.callgraph,"",@"SHT_CUDA_CALLGRAPH"
	.align	4
	.sectionentsize	8
	.align		4
        /*0000*/ 	.word	0x00000000
	.align		4
        /*0004*/ 	.word	0xffffffff
	.align		4
        /*0008*/ 	.word	index@(_ZN7cutlass13device_kernelINS_4gemm6kernel13GemmUniversalIN4cute5tupleIJiiiiEEENS1_10collective13CollectiveMmaINS1_34MainloopSm90TmaGmmaWarpSpecializedILi10ENS5_IJNS4_1CILi1EEESB_SB_EEENS1_35KernelTmaWarpSpecializedCooperativeEEENS5_IJNSA_ILi256EEENSA_ILi96EEENSA_ILi64EEEEEEaNS5_IJlSB_lEEEaSJ_NS4_8TiledMMAINS4_8MMA_AtomIJNS4_4SM904GMMA26MMA_64x96x32_S32S8S8_SS_TNEEEENS4_6LayoutINS5_IJNSA_ILi2EEESB_SB_EEENS5_IJSB_NSA_ILi0EEEST_EEEEENS5_IJNS4_10UnderscoreESW_SW_EEEEENS4_13SM90_TMA_LOADENS4_14ComposedLayoutINS4_7SwizzleILi2ELi4ELi3EEENS4_18smem_ptr_flag_bitsILi8EEENSQ_INS5_IJNSA_ILi8EEESH_EEENS5_IJSH_SB_EEEEEEEvNS4_8identityESZ_S19_vS1A_EENS_8epilogue10collective6detail29Sm90TmaWarpSpecializedAdapterINS1D_15DefaultEpilogueIaSJ_SJ_NS1C_6thread17LinearCombinationIaLi1EiiLNS1H_9ScaleType4KindE0ELNS_15FloatRoundStyleE2EaEENS1_15EpilogueDefaultEEEEEvvEEEEvNT_6ParamsE)
	.align		4
        /*000c*/ 	.word	index@(__assertfail)
	.align		4
        /*0010*/ 	.word	0x00000000
	.align		4
        /*0014*/ 	.word	0xfffffffe
	.align		4
        /*0018*/ 	.word	0x00000000
	.align		4
        /*001c*/ 	.word	0xfffffffd
	.align		4
        /*0020*/ 	.word	0x00000000
	.align		4
        /*0024*/ 	.word	0xfffffffc


//--------------------- .nv.constant4             --------------------------
	.section	.nv.constant4,"a",@progbits
	.align	8
	.align		8
.nv.constant4:
        /*0000*/ 	.dword	__assertfail
	.align		8
        /*0008*/ 	.dword	__unnamed_1
	.align		8
        /*0010*/ 	.dword	_ZN40_INTERNAL_51831711_4_k_cu_ca9cdf4d_150914cuda3std3__45__cpo5beginE
	.align		8
        /*0018*/ 	.dword	_ZN40_INTERNAL_51831711_4_k_cu_ca9cdf4d_150914cuda3std3__45__cpo3endE
	.align		8
        /*0020*/ 	.dword	_ZN40_INTERNAL_51831711_4_k_cu_ca9cdf4d_150914cuda3std3__45__cpo6cbeginE
	.align		8
        /*0028*/ 	.dword	_ZN40_INTERNAL_51831711_4_k_cu_ca9cdf4d_150914cuda3std3__45__cpo4cendE
	.align		8
        /*0030*/ 	.dword	_ZN40_INTERNAL_51831711_4_k_cu_ca9cdf4d_150914cuda3std3__442_GLOBAL__N__51831711_4_k_cu_ca9cdf4d_150916ignoreE
	.align		8
        /*0038*/ 	.dword	_ZN40_INTERNAL_51831711_4_k_cu_ca9cdf4d_150914cuda3std3__419piecewise_constructE
	.align		8
        /*0040*/ 	.dword	_ZN40_INTERNAL_51831711_4_k_cu_ca9cdf4d_150914cuda3std3__48in_placeE
	.align		8
        /*0048*/ 	.dword	_ZN40_INTERNAL_51831711_4_k_cu_ca9cdf4d_150914cuda3std6ranges3__45__cpo4swapE
	.align		8
        /*0050*/ 	.dword	_ZN40_INTERNAL_51831711_4_k_cu_ca9cdf4d_150914cuda3std6ranges3__45__cpo9iter_moveE
	.align		8
        /*0058*/ 	.dword	_ZN40_INTERNAL_51831711_4_k_cu_ca9cdf4d_150914cute7productE
	.align		8
        /*0060*/ 	.dword	_ZN40_INTERNAL_51831711_4_k_cu_ca9cdf4d_150914cute1_E
	.align		8
        /*0068*/ 	.dword	$str$22
	.align		8
        /*0070*/ 	.dword	$str$23


//--------------------- .text._ZN7cutlass13device_kernelINS_4gemm6kernel13GemmUniversalIN4cute5tupleIJiiiiEEENS1_10collective13CollectiveMmaINS1_34MainloopSm90TmaGmmaWarpSpecializedILi10ENS5_IJNS4_1CILi1EEESB_SB_EEENS1_35KernelTmaWarpSpecializedCooperativeEEENS5_IJNSA_ILi256EEENSA_ILi96EEENSA_ILi64EEEEEEaNS5_IJlSB_lEEEaSJ_NS4_8TiledMMAINS4_8MMA_AtomIJNS4_4SM904GMMA26MMA_64x96x32_S32S8S8_SS_TNEEEENS4_6LayoutINS5_IJNSA_ILi2EEESB_SB_EEENS5_IJSB_NSA_ILi0EEEST_EEEEENS5_IJNS4_10UnderscoreESW_SW_EEEEENS4_13SM90_TMA_LOADENS4_14ComposedLayoutINS4_7SwizzleILi2ELi4ELi3EEENS4_18smem_ptr_flag_bitsILi8EEENSQ_INS5_IJNSA_ILi8EEESH_EEENS5_IJSH_SB_EEEEEEEvNS4_8identityESZ_S19_vS1A_EENS_8epilogue10collective6detail29Sm90TmaWarpSpecializedAdapterINS1D_15DefaultEpilogueIaSJ_SJ_NS1C_6thread17LinearCombinationIaLi1EiiLNS1H_9ScaleType4KindE0ELNS_15FloatRoundStyleE2EaEENS1_15EpilogueDefaultEEEEEvvEEEEvNT_6ParamsE --------------------------
	.section	.text._ZN7cutlass13device_kernelINS_4gemm6kernel13GemmUniversalIN4cute5tupleIJiiiiEEENS1_10collective13CollectiveMmaINS1_34MainloopSm90TmaGmmaWarpSpecializedILi10ENS5_IJNS4_1CILi1EEESB_SB_EEENS1_35KernelTmaWarpSpecializedCooperativeEEENS5_IJNSA_ILi256EEENSA_ILi96EEENSA_ILi64EEEEEEaNS5_IJlSB_lEEEaSJ_NS4_8TiledMMAINS4_8MMA_AtomIJNS4_4SM904GMMA26MMA_64x96x32_S32S8S8_SS_TNEEEENS4_6LayoutINS5_IJNSA_ILi2EEESB_SB_EEENS5_IJSB_NSA_ILi0EEEST_EEEEENS5_IJNS4_10UnderscoreESW_SW_EEEEENS4_13SM90_TMA_LOADENS4_14ComposedLayoutINS4_7SwizzleILi2ELi4ELi3EEENS4_18smem_ptr_flag_bitsILi8EEENSQ_INS5_IJNSA_ILi8EEESH_EEENS5_IJSH_SB_EEEEEEEvNS4_8identityESZ_S19_vS1A_EENS_8epilogue10collective6detail29Sm90TmaWarpSpecializedAdapterINS1D_15DefaultEpilogueIaSJ_SJ_NS1C_6thread17LinearCombinationIaLi1EiiLNS1H_9ScaleType4KindE0ELNS_15FloatRoundStyleE2EaEENS1_15EpilogueDefaultEEEEEvvEEEEvNT_6ParamsE,"ax",@progbits
	.align	128
.text._ZN7cutlass13device_kernelINS_4gemm6kernel13GemmUniversalIN4cute5tupleIJiiiiEEENS1_10collective13CollectiveMmaINS1_34MainloopSm90TmaGmmaWarpSpecializedILi10ENS5_IJNS4_1CILi1EEESB_SB_EEENS1_35KernelTmaWarpSpecializedCooperativeEEENS5_IJNSA_ILi256EEENSA_ILi96EEENSA_ILi64EEEEEEaNS5_IJlSB_lEEEaSJ_NS4_8TiledMMAINS4_8MMA_AtomIJNS4_4SM904GMMA26MMA_64x96x32_S32S8S8_SS_TNEEEENS4_6LayoutINS5_IJNSA_ILi2EEESB_SB_EEENS5_IJSB_NSA_ILi0EEEST_EEEEENS5_IJNS4_10UnderscoreESW_SW_EEEEENS4_13SM90_TMA_LOADENS4_14ComposedLayoutINS4_7SwizzleILi2ELi4ELi3EEENS4_18smem_ptr_flag_bitsILi8EEENSQ_INS5_IJNSA_ILi8EEESH_EEENS5_IJSH_SB_EEEEEEEvNS4_8identityESZ_S19_vS1A_EENS_8epilogue10collective6detail29Sm90TmaWarpSpecializedAdapterINS1D_15DefaultEpilogueIaSJ_SJ_NS1C_6thread17LinearCombinationIaLi1EiiLNS1H_9ScaleType4KindE0ELNS_15FloatRoundStyleE2EaEENS1_15EpilogueDefaultEEEEEvvEEEEvNT_6ParamsE:
        .type           _ZN7cutlass13device_kernelINS_4gemm6kernel13GemmUniversalIN4cute5tupleIJiiiiEEENS1_10collective13CollectiveMmaINS1_34MainloopSm90TmaGmmaWarpSpecializedILi10ENS5_IJNS4_1CILi1EEESB_SB_EEENS1_35KernelTmaWarpSpecializedCooperativeEEENS5_IJNSA_ILi256EEENSA_ILi96EEENSA_ILi64EEEEEEaNS5_IJlSB_lEEEaSJ_NS4_8TiledMMAINS4_8MMA_AtomIJNS4_4SM904GMMA26MMA_64x96x32_S32S8S8_SS_TNEEEENS4_6LayoutINS5_IJNSA_ILi2EEESB_SB_EEENS5_IJSB_NSA_ILi0EEEST_EEEEENS5_IJNS4_10UnderscoreESW_SW_EEEEENS4_13SM90_TMA_LOADENS4_14ComposedLayoutINS4_7SwizzleILi2ELi4ELi3EEENS4_18smem_ptr_flag_bitsILi8EEENSQ_INS5_IJNSA_ILi8EEESH_EEENS5_IJSH_SB_EEEEEEEvNS4_8identityESZ_S19_vS1A_EENS_8epilogue10collective6detail29Sm90TmaWarpSpecializedAdapterINS1D_15DefaultEpilogueIaSJ_SJ_NS1C_6thread17LinearCombinationIaLi1EiiLNS1H_9ScaleType4KindE0ELNS_15FloatRoundStyleE2EaEENS1_15EpilogueDefaultEEEEEvvEEEEvNT_6ParamsE,@function
        .size           _ZN7cutlass13device_kernelINS_4gemm6kernel13GemmUniversalIN4cute5tupleIJiiiiEEENS1_10collective13CollectiveMmaINS1_34MainloopSm90TmaGmmaWarpSpecializedILi10ENS5_IJNS4_1CILi1EEESB_SB_EEENS1_35KernelTmaWarpSpecializedCooperativeEEENS5_IJNSA_ILi256EEENSA_ILi96EEENSA_ILi64EEEEEEaNS5_IJlSB_lEEEaSJ_NS4_8TiledMMAINS4_8MMA_AtomIJNS4_4SM904GMMA26MMA_64x96x32_S32S8S8_SS_TNEEEENS4_6LayoutINS5_IJNSA_ILi2EEESB_SB_EEENS5_IJSB_NSA_ILi0EEEST_EEEEENS5_IJNS4_10UnderscoreESW_SW_EEEEENS4_13SM90_TMA_LOADENS4_14ComposedLayoutINS4_7SwizzleILi2ELi4ELi3EEENS4_18smem_ptr_flag_bitsILi8EEENSQ_INS5_IJNSA_ILi8EEESH_EEENS5_IJSH_SB_EEEEEEEvNS4_8identityESZ_S19_vS1A_EENS_8epilogue10collective6detail29Sm90TmaWarpSpecializedAdapterINS1D_15DefaultEpilogueIaSJ_SJ_NS1C_6thread17LinearCombinationIaLi1EiiLNS1H_9ScaleType4KindE0ELNS_15FloatRoundStyleE2EaEENS1_15EpilogueDefaultEEEEEvvEEEEvNT_6ParamsE,(.L_x_275 - _ZN7cutlass13device_kernelINS_4gemm6kernel13GemmUniversalIN4cute5tupleIJiiiiEEENS1_10collective13CollectiveMmaINS1_34MainloopSm90TmaGmmaWarpSpecializedILi10ENS5_IJNS4_1CILi1EEESB_SB_EEENS1_35KernelTmaWarpSpecializedCooperativeEEENS5_IJNSA_ILi256EEENSA_ILi96EEENSA_ILi64EEEEEEaNS5_IJlSB_lEEEaSJ_NS4_8TiledMMAINS4_8MMA_AtomIJNS4_4SM904GMMA26MMA_64x96x32_S32S8S8_SS_TNEEEENS4_6LayoutINS5_IJNSA_ILi2EEESB_SB_EEENS5_IJSB_NSA_ILi0EEEST_EEEEENS5_IJNS4_10UnderscoreESW_SW_EEEEENS4_13SM90_TMA_LOADENS4_14ComposedLayoutINS4_7SwizzleILi2ELi4ELi3EEENS4_18smem_ptr_flag_bitsILi8EEENSQ_INS5_IJNSA_ILi8EEESH_EEENS5_IJSH_SB_EEEEEEEvNS4_8identityESZ_S19_vS1A_EENS_8epilogue10collective6detail29Sm90TmaWarpSpecializedAdapterINS1D_15DefaultEpilogueIaSJ_SJ_NS1C_6thread17LinearCombinationIaLi1EiiLNS1H_9ScaleType4KindE0ELNS_15FloatRoundStyleE2EaEENS1_15EpilogueDefaultEEEEEvvEEEEvNT_6ParamsE)
        .other          _ZN7cutlass13device_kernelINS_4gemm6kernel13GemmUniversalIN4cute5tupleIJiiiiEEENS1_10collective13CollectiveMmaINS1_34MainloopSm90TmaGmmaWarpSpecializedILi10ENS5_IJNS4_1CILi1EEESB_SB_EEENS1_35KernelTmaWarpSpecializedCooperativeEEENS5_IJNSA_ILi256EEENSA_ILi96EEENSA_ILi64EEEEEEaNS5_IJlSB_lEEEaSJ_NS4_8TiledMMAINS4_8MMA_AtomIJNS4_4SM904GMMA26MMA_64x96x32_S32S8S8_SS_TNEEEENS4_6LayoutINS5_IJNSA_ILi2EEESB_SB_EEENS5_IJSB_NSA_ILi0EEEST_EEEEENS5_IJNS4_10UnderscoreESW_SW_EEEEENS4_13SM90_TMA_LOADENS4_14ComposedLayoutINS4_7SwizzleILi2ELi4ELi3EEENS4_18smem_ptr_flag_bitsILi8EEENSQ_INS5_IJNSA_ILi8EEESH_EEENS5_IJSH_SB_EEEEEEEvNS4_8identityESZ_S19_vS1A_EENS_8epilogue10collective6detail29Sm90TmaWarpSpecializedAdapterINS1D_15DefaultEpilogueIaSJ_SJ_NS1C_6thread17LinearCombinationIaLi1EiiLNS1H_9ScaleType4KindE0ELNS_15FloatRoundStyleE2EaEENS1_15EpilogueDefaultEEEEEvvEEEEvNT_6ParamsE,@"STO_CUDA_ENTRY STV_DEFAULT"
_ZN7cutlass13device_kernelINS_4gemm6kernel13GemmUniversalIN4cute5tupleIJiiiiEEENS1_10collective13CollectiveMmaINS1_34MainloopSm90TmaGmmaWarpSpecializedILi10ENS5_IJNS4_1CILi1EEESB_SB_EEENS1_35KernelTmaWarpSpecializedCooperativeEEENS5_IJNSA_ILi256EEENSA_ILi96EEENSA_ILi64EEEEEEaNS5_IJlSB_lEEEaSJ_NS4_8TiledMMAINS4_8MMA_AtomIJNS4_4SM904GMMA26MMA_64x96x32_S32S8S8_SS_TNEEEENS4_6LayoutINS5_IJNSA_ILi2EEESB_SB_EEENS5_IJSB_NSA_ILi0EEEST_EEEEENS5_IJNS4_10UnderscoreESW_SW_EEEEENS4_13SM90_TMA_LOADENS4_14ComposedLayoutINS4_7SwizzleILi2ELi4ELi3EEENS4_18smem_ptr_flag_bitsILi8EEENSQ_INS5_IJNSA_ILi8EEESH_EEENS5_IJSH_SB_EEEEEEEvNS4_8identityESZ_S19_vS1A_EENS_8epilogue10collective6detail29Sm90TmaWarpSpecializedAdapterINS1D_15DefaultEpilogueIaSJ_SJ_NS1C_6thread17LinearCombinationIaLi1EiiLNS1H_9ScaleType4KindE0ELNS_15FloatRoundStyleE2EaEENS1_15EpilogueDefaultEEEEEvvEEEEvNT_6ParamsE:
[----:B------:R-:W0:Y:S01]  /*0000*/  LDC R1, c[0x0][0x28] ;  /* 0x00000a00ff017b82 */ /* 0x000e220000000800 */
[----:B------:R-:W1:Y:S01]  /*0010*/  S2R R18, SR_TID.X ;  /* 0x0000000000127919 */ /* 0x000e620000002100 */
[----:B------:R-:W-:Y:S01]  /*0020*/  ELECT P0, URZ, PT ;  /* 0x00000000003f782f */ /* 0x000fe20003800000 */
[----:B------:R-:W-:Y:S01]  /*0030*/  BSSY B0, `(.L_x_0) ;  /* 0x000000f000007945 */ /* 0x000fe20003800000 */
[--C-:B-1----:R-:W-:Y:S02]  /*0040*/  SHF.R.U32.HI R0, RZ, 0x5, R18.reuse ;  /* 0x00000005ff007819 */ /* 0x102fe40000011612 */
[----:B------:R-:W-:-:S03]  /*0050*/  SHF.R.U32.HI R2, RZ, 0x7, R18 ;  /* 0x00000007ff027819 */ /* 0x000fc60000011612 */
[----:B------:R-:W1:Y:S04]  /*0060*/  SHFL.IDX PT, R5, R0, RZ, 0x1f ;  /* 0x00001fff00057589 */ /* 0x000e6800000e0000 */
[----:B------:R2:W3:Y:S01]  /*0070*/  SHFL.IDX PT, R8, R2, RZ, 0x1f ;  /* 0x00001fff02087589 */ /* 0x0004e200000e0000 */
[----:B-1----:R-:W-:-:S13]  /*0080*/  ISETP.NE.OR P0, PT, R5, RZ, !P0 ;  /* 0x000000ff0500720c */ /* 0x002fda0004705670 */
[----:B0-23--:R-:W-:Y:S05]  /*0090*/  @P0 BRA `(.L_x_1) ;  /* 0x0000000000200947 */ /* 0x00dfea0003800000 */
[----:B------:R-:W-:Y:S02]  /*00a0*/  ULDC.64 UR4, c[0x0][0x198] ;  /* 0x0000660000047ab9 */ /* 0x000fe40000000a00 */
[----:B------:R-:W-:Y:S02]  /*00b0*/  UIADD3 UR6, UP0, UR4, 0xf0, URZ ;  /* 0x000000f004067890 */ /* 0x000fe4000ff1e03f */
[----:B------:R-:W-:Y:S02]  /*00c0*/  UIADD3 UR4, UP1, UR4, 0x1f0, URZ ;  /* 0x000001f004047890 */ /* 0x000fe4000ff3e03f */
[----:B------:R-:W-:Y:S02]  /*00d0*/  UIADD3.X UR7, URZ, UR5, URZ, UP0, !UPT ;  /* 0x000000053f077290 */ /* 0x000fe400087fe43f */
[----:B------:R-:W-:-:S07]  /*00e0*/  UIADD3.X UR5, URZ, UR5, URZ, UP1, !UPT ;  /* 0x000000053f057290 */ /* 0x000fce0008ffe43f */
[----:B------:R0:W-:Y:S02]  /*00f0*/  UTMACCTL.PF [UR6] ;  /* 0x00000000060079b9 */ /* 0x0001e40008040000 */
[----:B------:R0:W-:Y:S02]  /*0100*/  UTMACCTL.PF [UR4] ;  /* 0x00000000040079b9 */ /* 0x0001e40008040000 */
[----:B0-----:R-:W-:Y:S01]  /*0110*/  NOP ;  /* 0x0000000000007918 */ /* 0x001fe20000000000 */
.L_x_1:
[----:B------:R-:W-:Y:S05]  /*0120*/  BSYNC B0 ;  /* 0x0000000000007941 */ /* 0x000fea0003800000 */
.L_x_0:
[----:B------:R-:W0:Y:S02]  /*0130*/  SHFL.IDX PT, R2, R0, RZ, 0x1f ;  /* 0x00001fff00027589 */ /* 0x000e2400000e0000 */
[----:B0-----:R-:W-:-:S13]  /*0140*/  ISETP.NE.AND P0, PT, R2, RZ, PT ;  /* 0x000000ff0200720c */ /* 0x001fda0003f05270 */
[----:B------:R-:W-:Y:S05]  /*0150*/  @P0 BRA `(.L_x_2) ;  /* 0x0000000000940947 */ /* 0x000fea0003800000 */
[----:B------:R-:W-:Y:S01]  /*0160*/  ELECT P0, URZ, PT ;  /* 0x00000000003f782f */ /* 0x000fe20003800000 */
[----:B------:R-:W-:-:S12]  /*0170*/  BSSY B0, `(.L_x_2) ;  /* 0x0000023000007945 */ /* 0x000fd80003800000 */
[----:B------:R-:W-:Y:S05]  /*0180*/  @!P0 BRA `(.L_x_3) ;  /* 0x0000000000848947 */ /* 0x000fea0003800000 */
[----:B------:R-:W0:Y:S01]  /*0190*/  S2UR UR8, SR_CgaCtaId ;  /* 0x00000000000879c3 */ /* 0x000e220000008800 */
[----:B------:R-:W-:Y:S01]  /*01a0*/  UMOV UR4, 0x400 ;  /* 0x0000040000047882 */ /* 0x000fe20000000000 */
[----:B------:R-:W-:Y:S01]  /*01b0*/  UMOV UR5, 0x1 ;  /* 0x0000000100057882 */ /* 0x000fe20000000000 */
[----:B------:R-:W-:Y:S02]  /*01c0*/  UMOV UR6, 0x100 ;  /* 0x0000010000067882 */ /* 0x000fe40000000000 */
[----:B------:R-:W-:-:S04]  /*01d0*/  UIADD3 UR6, -UR6, 0x100000, URZ ;  /* 0x0010000006067890 */ /* 0x000fc8000fffe13f */
[----:B------:R-:W-:Y:S02]  /*01e0*/  USHF.L.U32 UR7, UR6, 0xb, URZ ;  /* 0x0000000b06077899 */ /* 0x000fe4000800063f */
[----:B------:R-:W-:Y:S02]  /*01f0*/  USHF.L.U32 UR6, UR6, 0x1, URZ ;  /* 0x0000000106067899 */ /* 0x000fe4000800063f */
[----:B0-----:R-:W-:Y:S02]  /*0200*/  ULEA UR8, UR8, UR4, 0x18 ;  /* 0x0000000408087291 */ /* 0x001fe4000f8ec03f */
[----:B------:R-:W-:-:S04]  /*0210*/  UIADD3 UR4, -UR5, 0x100000, URZ ;  /* 0x0010000005047890 */ /* 0x000fc8000fffe13f */
[----:B------:R-:W-:Y:S02]  /*0220*/  USHF.L.U32 UR5, UR4, 0xb, URZ ;  /* 0x0000000b04057899 */ /* 0x000fe4000800063f */
[----:B------:R-:W-:Y:S01]  /*0230*/  USHF.L.U32 UR4, UR4, 0x1, URZ ;  /* 0x0000000104047899 */ /* 0x000fe2000800063f */
[----:B------:R-:W0:Y:S11]  /*0240*/  FENCE.VIEW.ASYNC.S ;  /* 0x00000000000073c6 */ /* 0x000e360000000000 */
[----:B0-----:R0:W1:Y:S01]  /*0250*/  SYNCS.EXCH.64 URZ, [UR8], UR4 ;  /* 0x00000004083f75b2 */ /* 0x0010620008000100 */
[----:B------:R0:W2:Y:S01]  /*0260*/  SYNCS.EXCH.64 URZ, [UR8+0x50], UR6 ;  /* 0x00005006083f75b2 */ /* 0x0000a20008000100 */
[----:B------:R0:W3:Y:S01]  /*0270*/  SYNCS.EXCH.64 URZ, [UR8+0x8], UR4 ;  /* 0x00000804083f75b2 */ /* 0x0000e20008000100 */
[----:B------:R0:W4:Y:S01]  /*0280*/  SYNCS.EXCH.64 URZ, [UR8+0x58], UR6 ;  /* 0x00005806083f75b2 */ /* 0x0001220008000100 */
[----:B------:R0:W0:Y:S01]  /*0290*/  SYNCS.EXCH.64 URZ, [UR8+0x10], UR4 ;  /* 0x00001004083f75b2 */ /* 0x0000220008000100 */
        /* <DEDUP_REMOVED lines=15> */
[----:B------:R-:W-:Y:S01]  /*0390*/  NOP ;  /* 0x0000000000007918 */ /* 0x000fe20000000000 */
.L_x_3:
[----:B0-----:R-:W-:Y:S05]  /*03a0*/  BSYNC B0 ;  /* 0x0000000000007941 */ /* 0x001fea0003800000 */
.L_x_2:
[----:B------:R-:W0:Y:S01]  /*03b0*/  SHFL.IDX PT, R0, R0, RZ, 0x1f ;  /* 0x00001fff00007589 */ /* 0x000e2200000e0000 */
[----:B------:R-:W-:Y:S01]  /*03c0*/  ELECT P0, URZ, PT ;  /* 0x00000000003f782f */ /* 0x000fe20003800000 */
[----:B------:R-:W5:Y:S01]  /*03d0*/  LDC R2, c[0x0][0x65c] ;  /* 0x00019700ff027b82 */ /* 0x000f620000000800 */
[----:B------:R-:W-:Y:S01]  /*03e0*/  SHF.R.S32.HI R6, RZ, 0x1f, R5 ;  /* 0x0000001fff067819 */ /* 0x000fe20000011405 */
[----:B------:R-:W1:Y:S01]  /*03f0*/  S2R R3, SR_CTAID.Y ;  /* 0x0000000000037919 */ /* 0x000e620000002600 */
[----:B------:R-:W-:Y:S01]  /*0400*/  UMOV UR4, 0x20 ;  /* 0x0000002000047882 */ /* 0x000fe20000000000 */
[----:B------:R-:W-:Y:S01]  /*0410*/  ISETP.NE.AND P2, PT, R8, RZ, PT ;  /* 0x000000ff0800720c */ /* 0x000fe20003f45270 */
[----:B------:R-:W-:Y:S01]  /*0420*/  NOP ;  /* 0x0000000000007918 */ /* 0x000fe20000000000 */
[----:B------:R-:W2:Y:S01]  /*0430*/  S2R R4, SR_CTAID.X ;  /* 0x0000000000047919 */ /* 0x000ea20000002500 */
[----:B------:R-:W-:Y:S01]  /*0440*/  LEA.HI R6, R6, R5, RZ, 0x2 ;  /* 0x0000000506067211 */ /* 0x000fe200078f10ff */
[----:B------:R-:W-:Y:S01]  /*0450*/  NOP ;  /* 0x0000000000007918 */ /* 0x000fe20000000000 */
[----:B0-----:R-:W-:-:S02]  /*0460*/  ISETP.NE.OR P0, PT, R0, RZ, !P0 ;  /* 0x000000ff0000720c */ /* 0x001fc40004705670 */
[----:B-----5:R-:W-:-:S04]  /*0470*/  ISETP.NE.AND P3, PT, R2, 0x1, PT ;  /* 0x000000010200780c */ /* 0x020fc80003f65270 */
[----:B------:R-:W-:Y:S02]  /*0480*/  P2R R0, PR, RZ, 0x8 ;  /* 0x00000008ff007803 */ /* 0x000fe40000000000 */
[----:B------:R-:W-:-:S05]  /*0490*/  LOP3.LUT R0, R6, 0xfffffffc, RZ, 0xc0, !PT ;  /* 0xfffffffc06007812 */ /* 0x000fca00078ec0ff */
[----:B------:R-:W-:Y:S01]  /*04a0*/  VOTEU.ALL UP0, P0 ;  /* 0x00000000003f7886 */ /* 0x000fe20000000000 */
[----:B------:R-:W-:Y:S01]  /*04b0*/  IMAD.IADD R0, R5, 0x1, -R0 ;  /* 0x0000000105007824 */ /* 0x000fe200078e0a00 */
[----:B------:R-:W2:Y:S01]  /*04c0*/  @P3 LDC R17, c[0x0][0x10] ;  /* 0x00000400ff113b82 */ /* 0x000ea20000000800 */
[----:B------:R-:W-:Y:S01]  /*04d0*/  VOTEU.ALL UP1, P0 ;  /* 0x00000000003f7886 */ /* 0x000fe20000020000 */
[----:B-1----:R-:W-:Y:S01]  /*04e0*/  @P3 IMAD.MOV.U32 R6, RZ, RZ, R3 ;  /* 0x000000ffff063224 */ /* 0x002fe200078e0003 */
[----:B------:R-:W-:Y:S01]  /*04f0*/  @!UP0 UMOV UR6, 0x400 ;  /* 0x0000040000068882 */ /* 0x000fe20000000000 */
[----:B------:R-:W-:-:S04]  /*0500*/  @!UP0 UIADD3 UR4, -UR4, 0x100000, URZ ;  /* 0x0010000004048890 */ /* 0x000fc8000fffe13f */
[----:B------:R-:W-:Y:S02]  /*0510*/  @!UP0 USHF.L.U32 UR5, UR4, 0xb, URZ ;  /* 0x0000000b04058899 */ /* 0x000fe4000800063f */
[----:B------:R-:W-:Y:S01]  /*0520*/  @!UP0 USHF.L.U32 UR4, UR4, 0x1, URZ ;  /* 0x0000000104048899 */ /* 0x000fe2000800063f */
[----:B------:R-:W-:Y:S02]  /*0530*/  @P3 IMAD.MOV.U32 R7, RZ, RZ, RZ ;  /* 0x000000ffff073224 */ /* 0x000fe400078e00ff */
[----:B------:R-:W-:Y:S01]  /*0540*/  IMAD.MOV.U32 R5, RZ, RZ, RZ ;  /* 0x000000ffff057224 */ /* 0x000fe200078e00ff */
[----:B------:R-:W0:Y:S01]  /*0550*/  @!UP0 S2UR UR7, SR_CgaCtaId ;  /* 0x00000000000789c3 */ /* 0x000e220000008800 */
[----:B------:R-:W-:-:S07]  /*0560*/  @P3 IMAD.MOV.U32 R11, RZ, RZ, RZ ;  /* 0x000000ffff0b3224 */ /* 0x000fce00078e00ff */
[----:B------:R-:W1:Y:S01]  /*0570*/  @!P3 LDC R9, c[0x0][0xc] ;  /* 0x00000300ff09bb82 */ /* 0x000e620000000800 */
[----:B--2---:R-:W-:-:S04]  /*0580*/  @P3 IMAD.WIDE.U32 R16, R4, R17, R6 ;  /* 0x0000001104103225 */ /* 0x004fc800078e0006 */
[----:B------:R-:W-:Y:S01]  /*0590*/  @P3 IMAD.IADD R17, R17, 0x1, R11 ;  /* 0x0000000111113824 */ /* 0x000fe200078e020b */
[----:B0-----:R-:W-:Y:S01]  /*05a0*/  @!UP0 ULEA UR6, UR7, UR6, 0x18 ;  /* 0x0000000607068291 */ /* 0x001fe2000f8ec03f */
[----:B------:R-:W-:Y:S01]  /*05b0*/  VOTEU.ALL UP0, P0 ;  /* 0x00000000003f7886 */ /* 0x000fe20000000000 */
[----:B------:R-:W-:-:S04]  /*05c0*/  ISETP.NE.AND P0, PT, R0, 0x3, PT ;  /* 0x000000030000780c */ /* 0x000fc80003f05270 */
[----:B------:R-:W-:Y:S01]  /*05d0*/  ISETP.EQ.OR P0, PT, R0, RZ, !P0 ;  /* 0x000000ff0000720c */ /* 0x000fe20004702670 */
[----:B-1----:R-:W-:-:S03]  /*05e0*/  @!P3 IMAD.WIDE.U32 R6, R9, R3, R4 ;  /* 0x000000030906b225 */ /* 0x002fc600078e0004 */
[C---:B------:R-:W-:Y:S01]  /*05f0*/  ISETP.EQ.AND P0, PT, R8.reuse, RZ, P0 ;  /* 0x000000ff0800720c */ /* 0x040fe20000702270 */
[----:B------:R-:W-:Y:S01]  /*0600*/  VIADD R8, R8, 0xffffffff ;  /* 0xffffffff08087836 */ /* 0x000fe20000000000 */
[----:B------:R-:W0:Y:S02]  /*0610*/  FENCE.VIEW.ASYNC.S ;  /* 0x00000000000073c6 */ /* 0x000e240000000000 */
[----:B0-----:R0:W3:Y:S01]  /*0620*/  @!UP0 SYNCS.EXCH.64 URZ, [UR6+0xb0], UR4 ;  /* 0x0000b004063f85b2 */ /* 0x0010e20008000100 */
[----:B------:R-:W-:Y:S01]  /*0630*/  @!P3 IMAD.MOV.U32 R16, RZ, RZ, R6 ;  /* 0x000000ffff10b224 */ /* 0x000fe200078e0006 */
[----:B------:R-:W-:Y:S01]  /*0640*/  SEL R19, RZ, 0x1, !P0 ;  /* 0x00000001ff137807 */ /* 0x000fe20004000000 */
[----:B------:R-:W-:Y:S01]  /*0650*/  @!P3 IMAD.MOV.U32 R17, RZ, RZ, R7 ;  /* 0x000000ffff11b224 */ /* 0x000fe200078e0007 */
[----:B------:R-:W-:-:S04]  /*0660*/  ISETP.GE.U32.AND P1, PT, R8, 0x2, PT ;  /* 0x000000020800780c */ /* 0x000fc80003f26070 */
[----:B------:R-:W-:Y:S01]  /*0670*/  SEL R19, R19, 0x2, P1 ;  /* 0x0000000213137807 */ /* 0x000fe20000800000 */
[----:B------:R0:W3:Y:S01]  /*0680*/  @!UP1 SYNCS.EXCH.64 URZ, [UR6+0xb8], UR4 ;  /* 0x0000b804063f95b2 */ /* 0x0000e20008000100 */
[----:B------:R-:W-:Y:S01]  /*0690*/  NOP ;  /* 0x0000000000007918 */ /* 0x000fe20000000000 */
[----:B---34-:R-:W-:Y:S06]  /*06a0*/  BAR.SYNC.DEFER_BLOCKING 0x0 ;  /* 0x0000000000007b1d */ /* 0x018fec0000010000 */
[----:B------:R-:W-:Y:S05]  /*06b0*/  @!P2 BRA `(.L_x_4) ;  /* 0x000000680068a947 */ /* 0x000fea0003800000 */
[----:B------:R-:W-:-:S13]  /*06c0*/  ISETP.GT.U32.AND P0, PT, R8, 0x1, PT ;  /* 0x000000010800780c */ /* 0x000fda0003f04070 */
[----:B0-----:R-:W-:Y:S05]  /*06d0*/  @P0 EXIT ;  /* 0x000000000000094d */ /* 0x001fea0003800000 */
[----:B------:R-:W-:Y:S01]  /*06e0*/  ULDC.64 UR4, c[0x0][0x650] ;  /* 0x0001940000047ab9 */ /* 0x000fe20000000a00 */
[----:B------:R-:W-:Y:S01]  /*06f0*/  PRMT R0, RZ, 0x7610, R0 ;  /* 0x00007610ff007816 */ /* 0x000fe20000000000 */
[----:B------:R-:W-:Y:S01]  /*0700*/  IMAD.MOV.U32 R120, RZ, RZ, -0x1 ;  /* 0xffffffffff787424 */ /* 0x000fe200078e00ff */
[----:B------:R-:W-:Y:S01]  /*0710*/  ISETP.GE.U32.AND P0, PT, R16, UR4, PT ;  /* 0x0000000410007c0c */ /* 0x000fe2000bf06070 */
[----:B------:R-:W-:Y:S02]  /*0720*/  IMAD.MOV.U32 R121, RZ, RZ, -0x1 ;  /* 0xffffffffff797424 */ /* 0x000fe400078e00ff */
[----:B------:R-:W-:Y:S01]  /*0730*/  IMAD.MOV.U32 R22, RZ, RZ, -0x1 ;  /* 0xffffffffff167424 */ /* 0x000fe200078e00ff */
[----:B------:R-:W-:-:S13]  /*0740*/  ISETP.GE.U32.AND.EX P0, PT, R17, UR5, PT, P0 ;  /* 0x0000000511007c0c */ /* 0x000fda000bf06100 */
[----:B------:R-:W-:Y:S05]  /*0750*/  @P0 BRA `(.L_x_5) ;  /* 0x0000000400580947 */ /* 0x000fea0003800000 */
[----:B------:R-:W0:Y:S01]  /*0760*/  LDC.64 R14, c[0x0][0x628] ;  /* 0x00018a00ff0e7b82 */ /* 0x000e220000000a00 */
[----:B------:R-:W-:Y:S02]  /*0770*/  IMAD.MOV.U32 R6, RZ, RZ, R16 ;  /* 0x000000ffff067224 */ /* 0x000fe400078e0010 */
[----:B------:R-:W-:-:S05]  /*0780*/  IMAD.MOV.U32 R7, RZ, RZ, R17 ;  /* 0x000000ffff077224 */ /* 0x000fca00078e0011 */
[----:B------:R-:W1:Y:S08]  /*0790*/  LDC R0, c[0x0][0x630] ;  /* 0x00018c00ff007b82 */ /* 0x000e700000000800 */
[----:B------:R-:W2:Y:S01]  /*07a0*/  LDC.64 R20, c[0x0][0x620] ;  /* 0x00018800ff147b82 */ /* 0x000ea20000000a00 */
[----:B0-----:R-:W-:-:S04]  /*07b0*/  ISETP.NE.U32.AND P0, PT, R14, RZ, PT ;  /* 0x000000ff0e00720c */ /* 0x001fc80003f05070 */
[----:B------:R-:W-:-:S13]  /*07c0*/  ISETP.NE.AND.EX P0, PT, R15, RZ, PT, P0 ;  /* 0x000000ff0f00720c */ /* 0x000fda0003f05300 */
[----:B-12---:R-:W-:Y:S05]  /*07d0*/  @!P0 BRA `(.L_x_6) ;  /* 0x0000000000288947 */ /* 0x006fea0003800000 */
[----:B------:R-:W0:Y:S02]  /*07e0*/  LDC R11, c[0x0][0x634] ;  /* 0x00018d00ff0b7b82 */ /* 0x000e240000000800 */
[----:B0-----:R-:W-:-:S05]  /*07f0*/  IADD3 R11, P0, R16, R11, RZ ;  /* 0x0000000b100b7210 */ /* 0x001fca0007f1e0ff */
[----:B------:R-:W-:-:S04]  /*0800*/  IMAD.X R13, RZ, RZ, R17, P0 ;  /* 0x000000ffff0d7224 */ /* 0x000fc800000e0611 */
[----:B------:R-:W-:-:S04]  /*0810*/  IMAD.WIDE.U32 R6, R13, R14, RZ ;  /* 0x0000000e0d067225 */ /* 0x000fc800078e00ff */
[----:B------:R-:W-:-:S04]  /*0820*/  IMAD.WIDE.U32 R8, P0, R11, R15, R6 ;  /* 0x0000000f0b087225 */ /* 0x000fc80007800006 */
[----:B------:R-:W-:-:S04]  /*0830*/  IMAD.WIDE.U32 R6, R11, R14, RZ ;  /* 0x0000000e0b067225 */ /* 0x000fc800078e00ff */
[----:B------:R-:W-:Y:S01]  /*0840*/  IMAD.X R11, RZ, RZ, RZ, P0 ;  /* 0x000000ffff0b7224 */ /* 0x000fe200000e06ff */
[----:B------:R-:W-:Y:S01]  /*0850*/  IADD3 RZ, P0, R7, R8, RZ ;  /* 0x0000000807ff7210 */ /* 0x000fe20007f1e0ff */
[----:B------:R-:W-:-:S04]  /*0860*/  IMAD.MOV.U32 R10, RZ, RZ, R9 ;  /* 0x000000ffff0a7224 */ /* 0x000fc800078e0009 */
[----:B------:R-:W-:-:S08]  /*0870*/  IMAD.WIDE.U32.X R6, R13, R15, R10, P0 ;  /* 0x0000000f0d067225 */ /* 0x000fd000000e040a */
.L_x_6:
[-CC-:B------:R-:W-:Y:S01]  /*0880*/  SHF.R.U64 R23, R6, R0.reuse, R7.reuse ;  /* 0x0000000006177219 */ /* 0x180fe20000001207 */
[----:B------:R-:W0:Y:S01]  /*0890*/  LDC R10, c[0x0][0x618] ;  /* 0x00018600ff0a7b82 */ /* 0x000e220000000800 */
[----:B------:R-:W-:Y:S01]  /*08a0*/  SHF.R.U32.HI R5, RZ, R0, R7 ;  /* 0x00000000ff057219 */ /* 0x000fe20000011607 */
[----:B------:R-:W-:Y:S01]  /*08b0*/  ULDC UR4, c[0x0][0x150] ;  /* 0x0000540000047ab9 */ /* 0x000fe20000000800 */
[----:B------:R-:W-:Y:S02]  /*08c0*/  IADD3 R9, P0, RZ, -R23, RZ ;  /* 0x80000017ff097210 */ /* 0x000fe40007f1e0ff */
[----:B------:R-:W-:-:S03]  /*08d0*/  I2FP.F32.U32 R0, R4 ;  /* 0x0000000400007245 */ /* 0x000fc60000201000 */
[----:B------:R-:W1:Y:S01]  /*08e0*/  LDC.64 R26, c[0x0][0x640] ;  /* 0x00019000ff1a7b82 */ /* 0x000e620000000a00 */
[----:B------:R-:W-:Y:S02]  /*08f0*/  IMAD.X R11, RZ, RZ, ~R5, P0 ;  /* 0x000000ffff0b7224 */ /* 0x000fe400000e0e05 */
[----:B------:R-:W-:Y:S01]  /*0900*/  FMUL R0, R0, UR4 ;  /* 0x0000000400007c20 */ /* 0x000fe20008400000 */
[----:B------:R-:W-:Y:S01]  /*0910*/  IMAD.WIDE.U32 R6, R9, R20, R16 ;  /* 0x0000001409067225 */ /* 0x000fe200078e0010 */
[----:B------:R-:W-:-:S03]  /*0920*/  ULDC UR4, c[0x0][0x154] ;  /* 0x0000550000047ab9 */ /* 0x000fc60000000800 */
[----:B------:R-:W-:Y:S01]  /*0930*/  IMAD R8, R11, R20, RZ ;  /* 0x000000140b087224 */ /* 0x000fe200078e02ff */
[----:B------:R-:W2:Y:S01]  /*0940*/  LDC R5, c[0x0][0x144] ;  /* 0x00005100ff057b82 */ /* 0x000ea20000000800 */
[----:B------:R-:W3:Y:S02]  /*0950*/  F2I.U32.TRUNC.NTZ R0, R0 ;  /* 0x0000000000007305 */ /* 0x000ee4000020f000 */
[----:B------:R-:W-:-:S04]  /*0960*/  IMAD R9, R9, R21, R8 ;  /* 0x0000001509097224 */ /* 0x000fc800078e0208 */
[----:B------:R-:W-:Y:S01]  /*0970*/  IMAD.IADD R7, R7, 0x1, R9 ;  /* 0x0000000107077824 */ /* 0x000fe200078e0209 */
[----:B------:R-:W4:Y:S01]  /*0980*/  LDC R12, c[0x0][0x608] ;  /* 0x00018200ff0c7b82 */ /* 0x000f220000000800 */
[----:B------:R-:W-:-:S03]  /*0990*/  IMAD.MOV.U32 R9, RZ, RZ, -0x1 ;  /* 0xffffffffff097424 */ /* 0x000fc600078e00ff */
[-CC-:B0-----:R-:W-:Y:S02]  /*09a0*/  SHF.R.U64 R20, R6, R10.reuse, R7.reuse ;  /* 0x0000000a06147219 */ /* 0x181fe40000001207 */
[----:B------:R-:W-:Y:S02]  /*09b0*/  I2FP.F32.U32 R6, R3 ;  /* 0x0000000300067245 */ /* 0x000fe40000201000 */
[----:B------:R-:W0:Y:S01]  /*09c0*/  LDC R24, c[0x0][0x658] ;  /* 0x00019600ff187b82 */ /* 0x000e220000000800 */
[----:B-1----:R-:W-:Y:S01]  /*09d0*/  ISETP.NE.U32.AND P0, PT, R26, RZ, PT ;  /* 0x000000ff1a00720c */ /* 0x002fe20003f05070 */
[----:B---3--:R-:W-:Y:S01]  /*09e0*/  IMAD.MOV R8, RZ, RZ, -R0 ;  /* 0x000000ffff087224 */ /* 0x008fe200078e0a00 */
[----:B------:R-:W-:Y:S01]  /*09f0*/  SHF.R.U32.HI R7, RZ, R10, R7 ;  /* 0x0000000aff077219 */ /* 0x000fe20000011607 */
[----:B------:R-:W-:Y:S01]  /*0a00*/  FMUL R6, R6, UR4 ;  /* 0x0000000406067c20 */ /* 0x000fe20008400000 */
[----:B------:R-:W-:-:S03]  /*0a10*/  ISETP.NE.AND.EX P0, PT, R27, RZ, PT, P0 ;  /* 0x000000ff1b00720c */ /* 0x000fc60003f05300 */
[----:B------:R-:W1:Y:S01]  /*0a20*/  LDC R14, c[0x0][0x148] ;  /* 0x00005200ff0e7b82 */ /* 0x000e620000000800 */
[----:B--2---:R-:W-:-:S07]  /*0a30*/  IMAD R0, R5, R8, R4 ;  /* 0x0000000805007224 */ /* 0x004fce00078e0204 */
[----:B------:R-:W2:Y:S01]  /*0a40*/  LDC R22, c[0x0][0x600] ;  /* 0x00018000ff167b82 */ /* 0x000ea20000000800 */
[-CC-:B----4-:R-:W-:Y:S02]  /*0a50*/  SHF.R.U64 R28, R20, R12.reuse, R7.reuse ;  /* 0x0000000c141c7219 */ /* 0x190fe40000001207 */
[----:B------:R-:W-:Y:S01]  /*0a60*/  SHF.R.U32.HI R5, RZ, R12, R7 ;  /* 0x0000000cff057219 */ /* 0x000fe20000011607 */
[----:B------:R-:W-:Y:S01]  /*0a70*/  IMAD.MOV.U32 R7, RZ, RZ, 0x1 ;  /* 0x00000001ff077424 */ /* 0x000fe200078e00ff */
[----:B------:R3:W4:Y:S03]  /*0a80*/  F2I.U32.TRUNC.NTZ R12, R6 ;  /* 0x00000006000c7305 */ /* 0x000726000020f000 */
[----:B------:R-:W1:Y:S01]  /*0a90*/  LDC R15, c[0x0][0x648] ;  /* 0x00019200ff0f7b82 */ /* 0x000e620000000800 */
[-C--:B0-----:R-:W-:Y:S02]  /*0aa0*/  SHF.L.U32 R4, R9, R24.reuse, RZ ;  /* 0x0000001809047219 */ /* 0x081fe400000006ff */
[----:B------:R-:W-:-:S02]  /*0ab0*/  SHF.R.U64 R30, R28, R24, R5 ;  /* 0x000000181c1e7219 */ /* 0x000fc40000001205 */
[----:B------:R-:W-:Y:S02]  /*0ac0*/  LOP3.LUT R11, RZ, R4, RZ, 0x33, !PT ;  /* 0x00000004ff0b7212 */ /* 0x000fe400078e33ff */
[-C--:B------:R-:W-:Y:S01]  /*0ad0*/  SHF.R.U32.HI R5, RZ, R24.reuse, R5 ;  /* 0x00000018ff057219 */ /* 0x080fe20000011605 */
[----:B------:R-:W0:Y:S01]  /*0ae0*/  LDC R21, c[0x0][0x638] ;  /* 0x00018e00ff157b82 */ /* 0x000e220000000800 */
[----:B------:R-:W-:Y:S01]  /*0af0*/  SHF.L.U32 R10, R7, R24, RZ ;  /* 0x00000018070a7219 */ /* 0x000fe200000006ff */
[----:B------:R-:W-:-:S06]  /*0b00*/  IMAD.MOV.U32 R4, RZ, RZ, R30 ;  /* 0x000000ffff047224 */ /* 0x000fcc00078e001e */
[----:B------:R-:W0:Y:S01]  /*0b10*/  LDC R120, c[0x0][0x610] ;  /* 0x00018400ff787b82 */ /* 0x000e220000000800 */
[----:B---34-:R-:W-:Y:S05]  /*0b20*/  @!P0 BRA `(.L_x_7) ;  /* 0x0000000000288947 */ /* 0x018fea0003800000 */
[----:B------:R-:W3:Y:S02]  /*0b30*/  LDC R9, c[0x0][0x64c] ;  /* 0x00019300ff097b82 */ /* 0x000ee40000000800 */
[----:B---3--:R-:W-:-:S05]  /*0b40*/  IADD3 R9, P0, R30, R9, RZ ;  /* 0x000000091e097210 */ /* 0x008fca0007f1e0ff */
        /* <DEDUP_REMOVED lines=8> */
.L_x_7:
[----:B-1----:R-:W-:Y:S01]  /*0bd0*/  SHF.R.U64 R4, R4, R15, R5 ;  /* 0x0000000f04047219 */ /* 0x002fe20000001205 */
[----:B--2---:R-:W-:Y:S01]  /*0be0*/  VIADD R5, R22, 0xffffffff ;  /* 0xffffffff16057836 */ /* 0x004fe20000000000 */
[----:B------:R-:W-:Y:S01]  /*0bf0*/  LOP3.LUT R11, R28, R11, RZ, 0xc0, !PT ;  /* 0x0000000b1c0b7212 */ /* 0x000fe200078ec0ff */
[----:B------:R-:W-:Y:S02]  /*0c00*/  IMAD.MOV R12, RZ, RZ, -R12 ;  /* 0x000000ffff0c7224 */ /* 0x000fe400078e0a0c */
[----:B------:R-:W-:Y:S01]  /*0c10*/  IMAD.MOV R6, RZ, RZ, -R4 ;  /* 0x000000ffff067224 */ /* 0x000fe200078e0a04 */
[----:B------:R-:W-:Y:S01]  /*0c20*/  LOP3.LUT R5, R20, R5, RZ, 0xc0, !PT ;  /* 0x0000000514057212 */ /* 0x000fe200078ec0ff */
[----:B------:R-:W-:Y:S02]  /*0c30*/  @P3 IMAD R0, R14, R12, R3 ;  /* 0x0000000c0e003224 */ /* 0x000fe400078e0203 */
[----:B------:R-:W-:Y:S02]  /*0c40*/  IMAD R11, R10, R4, R11 ;  /* 0x000000040a0b7224 */ /* 0x000fe400078e020b */
[----:B0-----:R-:W-:-:S02]  /*0c50*/  IMAD R3, R6, R21, R30 ;  /* 0x0000001506037224 */ /* 0x001fc400078e021e */
[----:B------:R-:W-:Y:S02]  /*0c60*/  IMAD R120, R11, R120, R0 ;  /* 0x000000780b787224 */ /* 0x000fe400078e0200 */
[----:B------:R-:W-:Y:S02]  /*0c70*/  IMAD R3, R3, R22, R5 ;  /* 0x0000001603037224 */ /* 0x000fe400078e0205 */
[----:B------:R-:W-:Y:S02]  /*0c80*/  IMAD.MOV.U32 R0, RZ, RZ, 0x1 ;  /* 0x00000001ff007424 */ /* 0x000fe400078e00ff */
[----:B------:R-:W-:Y:S01]  /*0c90*/  IMAD.MOV.U32 R22, RZ, RZ, R23 ;  /* 0x000000ffff167224 */ /* 0x000fe200078e0017 */
[----:B------:R-:W-:Y:S02]  /*0ca0*/  SEL R121, R3, R120, !P3 ;  /* 0x0000007803797207 */ /* 0x000fe40005800000 */
[----:B------:R-:W-:-:S07]  /*0cb0*/  SEL R120, R120, R3, !P3 ;  /* 0x0000000378787207 */ /* 0x000fce0005800000 */
.L_x_5:
[----:B------:R-:W-:-:S08]  /*0cc0*/  NOP ;  /* 0x0000000000007918 */ /* 0x000fd00000000000 */
[----:B------:R-:W0:Y:S02]  /*0cd0*/  USETMAXREG.TRY_ALLOC.CTAPOOL UP0, 0xe8 ;  /* 0x000000e8000079c8 */ /* 0x000e240008000600 */
[----:B0-----:R-:W-:-:S13]  /*0ce0*/  PLOP3.LUT P0, PT, PT, PT, UP0, 0x80, 0x0 ;  /* 0x000000000000781c */ /* 0x001fda0003f0f008 */
[----:B------:R-:W-:Y:S05]  /*0cf0*/  @!P0 BRA `(.L_x_5) ;  /* 0xfffffffc00f08947 */ /* 0x000fea000383ffff */
[----:B------:R-:W-:Y:S01]  /*0d00*/  ULDC.64 UR4, c[0x0][0x598] ;  /* 0x0001660000047ab9 */ /* 0x000fe20000000a00 */
[----:B------:R-:W-:Y:S01]  /*0d10*/  ULDC.64 UR36, c[0x0][0x208] ;  /* 0x0000820000247ab9 */ /* 0x000fe20000000a00 */
[----:B------:R-:W-:-:S04]  /*0d20*/  ISETP.NE.U32.AND P0, PT, RZ, UR4, PT ;  /* 0x00000004ff007c0c */ /* 0x000fc8000bf05070 */
[----:B------:R-:W-:-:S13]  /*0d30*/  ISETP.NE.AND.EX P0, PT, RZ, UR5, PT, P0 ;  /* 0x00000005ff007c0c */ /* 0x000fda000bf05300 */
[----:B------:R-:W-:Y:S05]  /*0d40*/  @!P0 BRA `(.L_x_8) ;  /* 0x00000000001c8947 */ /* 0x000fea0003800000 */
[----:B------:R-:W0:Y:S02]  /*0d50*/  LDC.64 R4, c[0x0][0x598] ;  /* 0x00016600ff047b82 */ /* 0x000e240000000a00 */
[----:B0-----:R-:W2:Y:S02]  /*0d60*/  LDG.E.64 R4, desc[UR36][R4.64] ;  /* 0x0000002404047981 */ /* 0x001ea4000c1e1b00 */
[----:B--2---:R-:W-:-:S04]  /*0d70*/  ISETP.NE.U32.AND P0, PT, R4, RZ, PT ;  /* 0x000000ff0400720c */ /* 0x004fc80003f05070 */
[----:B------:R-:W-:-:S13]  /*0d80*/  ISETP.NE.AND.EX P0, PT, R5, RZ, PT, P0 ;  /* 0x000000ff0500720c */ /* 0x000fda0003f05300 */
[----:B------:R-:W-:Y:S05]  /*0d90*/  @!P0 BRA `(.L_x_8) ;  /* 0x0000000000088947 */ /* 0x000fea0003800000 */
[----:B------:R0:W5:Y:S01]  /*0da0*/  LD.E R23, desc[UR36][R4.64] ;  /* 0x0000002404177980 */ /* 0x000162000c101900 */
[----:B------:R-:W-:Y:S05]  /*0db0*/  BRA `(.L_x_9) ;  /* 0x0000000000247947 */ /* 0x000fea0003800000 */
.L_x_8:
[----:B------:R-:W-:Y:S02]  /*0dc0*/  ULDC.64 UR4, c[0x0][0x588] ;  /* 0x0001620000047ab9 */ /* 0x000fe40000000a00 */
[----:B------:R-:W-:-:S04]  /*0dd0*/  ISETP.NE.U32.AND P0, PT, RZ, UR4, PT ;  /* 0x00000004ff007c0c */ /* 0x000fc8000bf05070 */
[----:B------:R-:W-:-:S13]  /*0de0*/  ISETP.NE.AND.EX P0, PT, RZ, UR5, PT, P0 ;  /* 0x00000005ff007c0c */ /* 0x000fda000bf05300 */
[----:B------:R-:W-:Y:S05]  /*0df0*/  @!P0 BRA `(.L_x_10) ;  /* 0x00000000000c8947 */ /* 0x000fea0003800000 */
[----:B------:R-:W0:Y:S02]  /*0e00*/  LDC.64 R4, c[0x0][0x588] ;  /* 0x00016200ff047b82 */ /* 0x000e240000000a00 */
[----:B0-----:R1:W5:Y:S01]  /*0e10*/  LDG.E R23, desc[UR36][R4.64] ;  /* 0x0000002404177981 */ /* 0x001362000c1e1900 */
[----:B------:R-:W-:Y:S05]  /*0e20*/  BRA `(.L_x_9) ;  /* 0x0000000000087947 */ /* 0x000fea0003800000 */
.L_x_10:
[----:B------:R-:W-:Y:S02]  /*0e30*/  ULDC UR4, c[0x0][0x580] ;  /* 0x0001600000047ab9 */ /* 0x000fe40000000800 */
[----:B------:R-:W-:-:S07]  /*0e40*/  IMAD.U32 R23, RZ, RZ, UR4 ;  /* 0x00000004ff177e24 */ /* 0x000fce000f8e00ff */
.L_x_9:
[----:B------:R-:W-:Y:S02]  /*0e50*/  ULDC.64 UR4, c[0x0][0x5a0] ;  /* 0x0001680000047ab9 */ /* 0x000fe40000000a00 */
[----:B------:R-:W-:-:S04]  /*0e60*/  ISETP.NE.U32.AND P0, PT, RZ, UR4, PT ;  /* 0x00000004ff007c0c */ /* 0x000fc8000bf05070 */
[----:B------:R-:W-:-:S13]  /*0e70*/  ISETP.NE.AND.EX P0, PT, RZ, UR5, PT, P0 ;  /* 0x00000005ff007c0c */ /* 0x000fda000bf05300 */
[----:B------:R-:W-:Y:S05]  /*0e80*/  @!P0 BRA `(.L_x_11) ;  /* 0x00000000001c8947 */ /* 0x000fea0003800000 */
[----:B01----:R-:W0:Y:S02]  /*0e90*/  LDC.64 R4, c[0x0][0x5a0] ;  /* 0x00016800ff047b82 */ /* 0x003e240000000a00 */
[----:B0-----:R-:W2:Y:S02]  /*0ea0*/  LDG.E.64 R4, desc[UR36][R4.64] ;  /* 0x0000002404047981 */ /* 0x001ea4000c1e1b00 */
[----:B--2---:R-:W-:-:S04]  /*0eb0*/  ISETP.NE.U32.AND P0, PT, R4, RZ, PT ;  /* 0x000000ff0400720c */ /* 0x004fc80003f05070 */
[----:B------:R-:W-:-:S13]  /*0ec0*/  ISETP.NE.AND.EX P0, PT, R5, RZ, PT, P0 ;  /* 0x000000ff0500720c */ /* 0x000fda0003f05300 */
[----:B------:R-:W-:Y:S05]  /*0ed0*/  @!P0 BRA `(.L_x_11) ;  /* 0x0000000000088947 */ /* 0x000fea0003800000 */
[----:B------:R0:W5:Y:S01]  /*0ee0*/  LD.E R122, desc[UR36][R4.64] ;  /* 0x00000024047a7980 */ /* 0x000162000c101900 */
[----:B------:R-:W-:Y:S05]  /*0ef0*/  BRA `(.L_x_12) ;  /* 0x0000000000247947 */ /* 0x000fea0003800000 */
.L_x_11:
[----:B------:R-:W-:Y:S02]  /*0f00*/  ULDC.64 UR4, c[0x0][0x590] ;  /* 0x0001640000047ab9 */ /* 0x000fe40000000a00 */
[----:B------:R-:W-:-:S04]  /*0f10*/  ISETP.NE.U32.AND P0, PT, RZ, UR4, PT ;  /* 0x00000004ff007c0c */ /* 0x000fc8000bf05070 */
[----:B------:R-:W-:-:S13]  /*0f20*/  ISETP.NE.AND.EX P0, PT, RZ, UR5, PT, P0 ;  /* 0x00000005ff007c0c */ /* 0x000fda000bf05300 */
[----:B------:R-:W-:Y:S05]  /*0f30*/  @!P0 BRA `(.L_x_13) ;  /* 0x00000000000c8947 */ /* 0x000fea0003800000 */
[----:B------:R-:W2:Y:S02]  /*0f40*/  LDC.64 R122, c[0x0][0x590] ;  /* 0x00016400ff7a7b82 */ /* 0x000ea40000000a00 */
[----:B--2---:R2:W5:Y:S01]  /*0f50*/  LDG.E R122, desc[UR36][R122.64] ;  /* 0x000000247a7a7981 */ /* 0x004562000c1e1900 */
[----:B------:R-:W-:Y:S05]  /*0f60*/  BRA `(.L_x_12) ;  /* 0x0000000000087947 */ /* 0x000fea0003800000 */
.L_x_13:
[----:B------:R-:W-:Y:S02]  /*0f70*/  ULDC UR4, c[0x0][0x584] ;  /* 0x0001610000047ab9 */ /* 0x000fe40000000800 */
[----:B------:R-:W-:-:S07]  /*0f80*/  IMAD.U32 R122, RZ, RZ, UR4 ;  /* 0x00000004ff7a7e24 */ /* 0x000fce000f8e00ff */
.L_x_12:
[----:B------:R-:W-:-:S13]  /*0f90*/  LOP3.LUT P0, RZ, R0, 0xff, RZ, 0xc0, !PT ;  /* 0x000000ff00ff7812 */ /* 0x000fda000780c0ff */
[----:B------:R-:W-:Y:S05]  /*0fa0*/  @!P0 EXIT ;  /* 0x000000000000894d */ /* 0x000fea0003800000 */
[----:B------:R-:W-:Y:S01]  /*0fb0*/  ULDC UR4, c[0x0][0x28c] ;  /* 0x0000a30000047ab9 */ /* 0x000fe20000000800 */
[----:B------:R-:W-:Y:S01]  /*0fc0*/  UMOV UR38, URZ ;  /* 0x0000003f00267c82 */ /* 0x000fe20008000000 */
[----:B------:R-:W-:Y:S01]  /*0fd0*/  UIADD3 UR4, UR4, 0x3f, URZ ;  /* 0x0000003f04047890 */ /* 0x000fe2000fffe03f */
[----:B------:R-:W-:-:S03]  /*0fe0*/  UMOV UR39, URZ ;  /* 0x0000003f00277c82 */ /* 0x000fc60008000000 */
[----:B------:R-:W-:-:S04]  /*0ff0*/  USHF.R.S32.HI UR5, URZ, 0x1f, UR4 ;  /* 0x0000001f3f057899 */ /* 0x000fc80008011404 */
[----:B------:R-:W-:-:S04]  /*1000*/  ULEA.HI UR5, UR5, UR4, URZ, 0x6 ;  /* 0x0000000405057291 */ /* 0x000fc8000f8f303f */
[----:B------:R-:W-:-:S12]  /*1010*/  USHF.R.S32.HI UR40, URZ, 0x6, UR5 ;  /* 0x000000063f287899 */ /* 0x000fd80008011405 */
.L_x_227:
[----:B------:R-:W-:Y:S01]  /*1020*/  LOP3.LUT R0, R18, 0x80, RZ, 0xc0, !PT ;  /* 0x0000008012007812 */ /* 0x000fe200078ec0ff */
[----:B---3--:R-:W3:Y:S01]  /*1030*/  S2UR UR7, SR_CgaCtaId ;  /* 0x00000000000779c3 */ /* 0x008ee20000008800 */
[----:B------:R-:W-:Y:S02]  /*1040*/  UMOV UR6, 0x400 ;  /* 0x0000040000067882 */ /* 0x000fe40000000000 */
[----:B------:R-:W-:-:S06]  /*1050*/  SHF.R.U32.HI R0, RZ, 0x7, R0 ;  /* 0x00000007ff007819 */ /* 0x000fcc0000011600 */
[----:B------:R-:W4:Y:S01]  /*1060*/  SHFL.IDX PT, R0, R0, RZ, 0x1f ;  /* 0x00001fff00007589 */ /* 0x000f2200000e0000 */
[----:B---3--:R-:W-:Y:S01]  /*1070*/  ULEA UR6, UR7, UR6, 0x18 ;  /* 0x0000000607067291 */ /* 0x008fe2000f8ec03f */
[----:B----4-:R-:W-:-:S13]  /*1080*/  R2UR UR4, R0 ;  /* 0x00000000000472ca */ /* 0x010fda00000e0000 */
[----:B------:R-:W-:-:S04]  /*1090*/  ULEA.HI UR5, UR4, UR4, URZ, 0x1 ;  /* 0x0000000404057291 */ /* 0x000fc8000f8f083f */
[----:B------:R-:W-:-:S04]  /*10a0*/  ULOP3.LUT UR5, UR5, 0xffffe, URZ, 0xc0, !UPT ;  /* 0x000ffffe05057892 */ /* 0x000fc8000f8ec03f */
[----:B------:R-:W-:-:S03]  /*10b0*/  UIADD3 UR5, UR4, -UR5, URZ ;  /* 0x8000000504057290 */ /* 0x000fc6000fffe03f */
[----:B------:R-:W-:Y:S01]  /*10c0*/  ULDC UR4, c[0x0][0x28c] ;  /* 0x0000a30000047ab9 */ /* 0x000fe20000000800 */
[----:B------:R-:W-:Y:S01]  /*10d0*/  ULEA UR5, UR5, UR6, 0xc ;  /* 0x0000000605057291 */ /* 0x000fe2000f8e603f */
[----:B------:R-:W-:-:S03]  /*10e0*/  ISETP.LT.AND P0, PT, RZ, UR4, PT ;  /* 0x00000004ff007c0c */ /* 0x000fc6000bf01270 */
[----:B------:R-:W-:-:S04]  /*10f0*/  UIADD3 UR5, UR5, 0x180, URZ ;  /* 0x0000018005057890 */ /* 0x000fc8000fffe03f */
[----:B------:R-:W-:-:S04]  /*1100*/  USHF.R.U32.HI UR5, URZ, 0x4, UR5 ;  /* 0x000000043f057899 */ /* 0x000fc80008011605 */
[----:B------:R-:W-:-:S04]  /*1110*/  ULOP3.LUT UR5, UR5, 0x3fff, URZ, 0xc0, !UPT ;  /* 0x00003fff05057892 */ /* 0x000fc8000f8ec03f */
[----:B------:R-:W-:Y:S01]  /*1120*/  ULOP3.LUT UR41, UR5, 0x10000, URZ, 0xfc, !UPT ;  /* 0x0001000005297892 */ /* 0x000fe2000f8efc3f */
[----:B-1----:R-:W-:Y:S11]  /*1130*/  @P0 BRA `(.L_x_14) ;  /* 0x0000000000400947 */ /* 0x002ff60003800000 */
[----:B------:R-:W-:Y:S01]  /*1140*/  MOV R0, 0x0 ;  /* 0x0000000000007802 */ /* 0x000fe20000000f00 */
[----:B------:R-:W-:Y:S01]  /*1150*/  ULDC.64 UR4, c[0x4][0x68] ;  /* 0x01001a0000047ab9 */ /* 0x000fe20000000a00 */
[----:B------:R-:W-:Y:S01]  /*1160*/  ULDC.64 UR6, c[0x4][0x8] ;  /* 0x0100020000067ab9 */ /* 0x000fe20000000a00 */
[----:B01----:R-:W-:Y:S01]  /*1170*/  IMAD.U32 R4, RZ, RZ, UR4 ;  /* 0x00000004ff047e24 */ /* 0x003fe2000f8e00ff */
[----:B------:R0:W1:Y:S01]  /*1180*/  LDC.64 R14, c[0x4][R0] ;  /* 0x01000000000e7b82 */ /* 0x0000620000000a00 */
[----:B------:R-:W-:Y:S01]  /*1190*/  IMAD.U32 R5, RZ, RZ, UR5 ;  /* 0x00000005ff057e24 */ /* 0x000fe2000f8e00ff */
[----:B------:R-:W-:Y:S01]  /*11a0*/  ULDC.64 UR4, c[0x4][0x70] ;  /* 0x01001c0000047ab9 */ /* 0x000fe20000000a00 */
[----:B------:R-:W-:Y:S02]  /*11b0*/  IMAD.U32 R10, RZ, RZ, UR6 ;  /* 0x00000006ff0a7e24 */ /* 0x000fe4000f8e00ff */
[----:B------:R-:W-:Y:S02]  /*11c0*/  IMAD.U32 R6, RZ, RZ, UR4 ;  /* 0x00000004ff067e24 */ /* 0x000fe4000f8e00ff */
[----:B------:R-:W-:-:S02]  /*11d0*/  IMAD.U32 R7, RZ, RZ, UR5 ;  /* 0x00000005ff077e24 */ /* 0x000fc4000f8e00ff */
[----:B------:R-:W-:Y:S02]  /*11e0*/  IMAD.U32 R11, RZ, RZ, UR7 ;  /* 0x00000007ff0b7e24 */ /* 0x000fe4000f8e00ff */
[----:B------:R-:W-:Y:S02]  /*11f0*/  IMAD.MOV.U32 R8, RZ, RZ, 0x1e1 ;  /* 0x000001e1ff087424 */ /* 0x000fe400078e00ff */
[----:B------:R-:W-:Y:S02]  /*1200*/  IMAD.MOV.U32 R12, RZ, RZ, 0x1 ;  /* 0x00000001ff0c7424 */ /* 0x000fe400078e00ff */
[----:B0-----:R-:W-:-:S07]  /*1210*/  IMAD.MOV.U32 R13, RZ, RZ, RZ ;  /* 0x000000ffff0d7224 */ /* 0x001fce00078e00ff */
[----:B------:R-:W-:-:S07]  /*1220*/  LEPC R20, `(.L_x_14) ;  /* 0x000000001014794e */ /* 0x000fce0000000000 */
[----:B-12--5:R-:W-:Y:S05]  /*1230*/  CALL.ABS.NOINC R14 ;  /* 0x000000000e007343 */ /* 0x026fea0003c00000 */
.L_x_14:
[----:B------:R-:W-:-:S04]  /*1240*/  LOP3.LUT R0, R19, 0x1, RZ, 0xfc, !PT ;  /* 0x0000000113007812 */ /* 0x000fc800078efcff */
[----:B------:R-:W-:-:S13]  /*1250*/  ISETP.NE.AND P0, PT, R0, 0x3, PT ;  /* 0x000000030000780c */ /* 0x000fda0003f05270 */
[----:B------:R-:W-:Y:S05]  /*1260*/  @!P0 BRA `(.L_x_15) ;  /* 0x0000000000048947 */ /* 0x000fea0003800000 */
[----:B------:R-:W-:Y:S01]  /*1270*/  BPT.TRAP 0x1 ;  /* 0x000000040000795c */ /* 0x000fe20000300000 */
.L_x_15:
[----:B------:R-:W3:Y:S01]  /*1280*/  S2UR UR5, SR_CgaCtaId ;  /* 0x00000000000579c3 */ /* 0x000ee20000008800 */
[----:B------:R-:W-:Y:S01]  /*1290*/  UMOV UR4, 0x400 ;  /* 0x0000040000047882 */ /* 0x000fe20000000000 */
[----:B------:R-:W-:Y:S02]  /*12a0*/  IMAD.U32 R0, RZ, RZ, UR38 ;  /* 0x00000026ff007e24 */ /* 0x000fe4000f8e00ff */
[----:B------:R-:W-:-:S03]  /*12b0*/  IMAD.U32 R3, RZ, RZ, UR39 ;  /* 0x00000027ff037e24 */ /* 0x000fc6000f8e00ff */
[----:B------:R-:W-:Y:S01]  /*12c0*/  SHF.L.U32 R0, R0, 0x1f, RZ ;  /* 0x0000001f00007819 */ /* 0x000fe200000006ff */
[----:B---3--:R-:W-:-:S06]  /*12d0*/  ULEA UR4, UR5, UR4, 0x18 ;  /* 0x0000000405047291 */ /* 0x008fcc000f8ec03f */
[----:B------:R-:W-:-:S04]  /*12e0*/  IMAD.U32 R6, RZ, RZ, UR4 ;  /* 0x00000004ff067e24 */ /* 0x000fc8000f8e00ff */
[----:B------:R-:W-:-:S04]  /*12f0*/  IMAD R3, R3, 0x8, R6 ;  /* 0x0000000803037824 */ /* 0x000fc800078e0206 */
[----:B------:R3:W4:Y:S01]  /*1300*/  SYNCS.PHASECHK.TRANS64.TRYWAIT P1, [R3+URZ], R0 ;  /* 0x00000000030075a7 */ /* 0x000722000802017f */
[----:B------:R-:W-:Y:S05]  /*1310*/  @!P0 BRA `(.L_x_16) ;  /* 0x0000000000048947 */ /* 0x000fea0003800000 */
[----:B------:R-:W-:Y:S01]  /*1320*/  BPT.TRAP 0x1 ;  /* 0x000000040000795c */ /* 0x000fe20000300000 */
.L_x_16:
[----:B----4-:R-:W-:Y:S05]  /*1330*/  @P1 BRA `(.L_x_17) ;  /* 0x0000000000081947 */ /* 0x010fea0003800000 */
[----:B------:R-:W4:Y:S02]  /*1340*/  SYNCS.PHASECHK.TRANS64.TRYWAIT P1, [R3+URZ], R0 ;  /* 0x00000000030075a7 */ /* 0x000f24000802017f */
[----:B----4-:R-:W-:Y:S05]  /*1350*/  @!P1 BRA `(.L_x_18) ;  /* 0x0000007400a49947 */ /* 0x010fea0003800000 */
.L_x_17:
[----:B------:R-:W-:-:S04]  /*1360*/  UISETP.LT.AND UP0, UPT, UR40, 0x1, UPT ;  /* 0x000000012800788c */ /* 0x000fc8000bf01270 */
[----:B------:R-:W-:-:S06]  /*1370*/  USEL UR4, UR40, 0x1, UP0 ;  /* 0x0000000128047887 */ /* 0x000fcc0008000000 */
[----:B---34-:R-:W-:Y:S01]  /*1380*/  IMAD.U32 R0, RZ, RZ, UR4 ;  /* 0x00000004ff007e24 */ /* 0x018fe2000f8e00ff */
[----:B------:R-:W-:Y:S05]  /*1390*/  WARPSYNC.ALL ;  /* 0x0000000000007948 */ /* 0x000fea0003800000 */
[----:B------:R-:W-:-:S04]  /*13a0*/  IADD3 R0, -R0, UR40, RZ ;  /* 0x0000002800007c10 */ /* 0x000fc8000fffe1ff */
[----:B------:R-:W-:Y:S02]  /*13b0*/  ISETP.GE.AND P1, PT, R0, 0x1, PT ;  /* 0x000000010000780c */ /* 0x000fe40003f26270 */
[----:B------:R-:W-:Y:S01]  /*13c0*/  R2UR UR4, R6 ;  /* 0x00000000060472ca */ /* 0x000fe200000e0000 */
[----:B------:R-:W-:Y:S01]  /*13d0*/  ULEA UR5, UR39, UR41, 0xa ;  /* 0x0000002927057291 */ /* 0x000fe2000f8e503f */
[----:B------:R-:W-:Y:S01]  /*13e0*/  WARPGROUP.ARRIVE ;  /* 0x00000000000079c5 */ /* 0x000fe20000000000 */
[----:B------:R-:W-:Y:S01]  /*13f0*/  UMOV UR9, 0x80000020 ;  /* 0x8000002000097882 */ /* 0x000fe20000000000 */
[----:B------:R-:W-:-:S04]  /*1400*/  UMOV UR11, 0x80000020 ;  /* 0x80000020000b7882 */ /* 0x000fc80000000000 */
[----:B------:R-:W-:-:S05]  /*1410*/  UMOV UR8, UR5 ;  /* 0x0000000500087c82 */ /* 0x000fca0008000000 */
[----:B------:R-:W-:-:S04]  /*1420*/  UIADD3 UR4, UR4, 0x28180, URZ ;  /* 0x0002818004047890 */ /* 0x000fc8000fffe03f */
[----:B------:R-:W-:-:S04]  /*1430*/  USHF.R.U32.HI UR4, URZ, 0x4, UR4 ;  /* 0x000000043f047899 */ /* 0x000fc80008011604 */
[----:B------:R-:W-:-:S04]  /*1440*/  ULOP3.LUT UR4, UR4, 0x3fff, URZ, 0xc0, !UPT ;  /* 0x00003fff04047892 */ /* 0x000fc8000f8ec03f */
[----:B------:R-:W-:-:S04]  /*1450*/  ULOP3.LUT UR4, UR4, 0x10000, URZ, 0xfc, !UPT ;  /* 0x0001000004047892 */ /* 0x000fc8000f8efc3f */
[----:B------:R-:W-:-:S07]  /*1460*/  UIMAD UR6, UR39, 0x180, UR4 ;  /* 0x00000180270678a4 */ /* 0x000fce000f8e0204 */
[----:B------:R-:W-:Y:S02]  /*1470*/  UMOV UR10, UR6 ;  /* 0x00000006000a7c82 */ /* 0x000fe40008000000 */
[----:B------:R-:W-:Y:S01]  /*1480*/  IGMMA.64x96x32.S8.S8 R72, gdesc[UR8], RZ, !UPT, gsb0 ;  /* 0x02a00000084879f1 */ /* 0x000fe2000c0410ff */
[----:B------:R-:W-:Y:S01]  /*1490*/  UIADD3 UR8, UR5, 0x200, URZ ;  /* 0x0000020005087890 */ /* 0x000fe2000fffe03f */
[----:B------:R-:W-:Y:S01]  /*14a0*/  UMOV UR9, 0x80000020 ;  /* 0x8000002000097882 */ /* 0x000fe20000000000 */
[----:B------:R-:W-:Y:S02]  /*14b0*/  WARPGROUP.DEPBAR.LE gsb0, 0x0 ;  /* 0x00008000000079c5 */ /* 0x000fe40000010000 */
[----:B------:R-:W-:-:S06]  /*14c0*/  WARPGROUP.ARRIVE ;  /* 0x00000000000079c5 */ /* 0x000fcc0000000000 */
[----:B------:R-:W-:Y:S01]  /*14d0*/  IGMMA.64x96x32.S8.S8 R24, gdesc[UR8], RZ, !UPT, gsb0 ;  /* 0x02a00000081879f1 */ /* 0x000fe2000c0410ff */
[----:B------:R-:W-:Y:S02]  /*14e0*/  UIADD3 UR8, UR5, 0x2, URZ ;  /* 0x0000000205087890 */ /* 0x000fe4000fffe03f */
[----:B------:R-:W-:Y:S01]  /*14f0*/  UIADD3 UR10, UR6, 0x2, URZ ;  /* 0x00000002060a7890 */ /* 0x000fe2000fffe03f */
[----:B------:R-:W-:Y:S01]  /*1500*/  UMOV UR9, 0x80000020 ;  /* 0x8000002000097882 */ /* 0x000fe20000000000 */
[----:B------:R-:W-:Y:S01]  /*1510*/  UMOV UR11, 0x80000020 ;  /* 0x80000020000b7882 */ /* 0x000fe20000000000 */
[----:B------:R-:W-:Y:S02]  /*1520*/  WARPGROUP.DEPBAR.LE gsb0, 0x0 ;  /* 0x00008000000079c5 */ /* 0x000fe40000010000 */
[----:B------:R-:W-:-:S06]  /*1530*/  WARPGROUP.ARRIVE ;  /* 0x00000000000079c5 */ /* 0x000fcc0000000000 */
[----:B------:R-:W-:Y:S01]  /*1540*/  IGMMA.64x96x32.S8.S8 R72, gdesc[UR8], R72, gsb0 ;  /* 0x02a00000084879f1 */ /* 0x000fe20008041048 */
[----:B------:R-:W-:Y:S01]  /*1550*/  UIADD3 UR8, UR5, 0x202, URZ ;  /* 0x0000020205087890 */ /* 0x000fe2000fffe03f */
[----:B------:R-:W-:Y:S01]  /*1560*/  UMOV UR9, 0x80000020 ;  /* 0x8000002000097882 */ /* 0x000fe20000000000 */
[----:B------:R-:W-:Y:S02]  /*1570*/  WARPGROUP.DEPBAR.LE gsb0, 0x0 ;  /* 0x00008000000079c5 */ /* 0x000fe40000010000 */
[----:B------:R-:W-:-:S06]  /*1580*/  WARPGROUP.ARRIVE ;  /* 0x00000000000079c5 */ /* 0x000fcc0000000000 */
[----:B------:R-:W-:Y:S03]  /*1590*/  IGMMA.64x96x32.S8.S8 R24, gdesc[UR8], R24, gsb0 ;  /* 0x02a00000081879f1 */ /* 0x000fe60008041018 */
[----:B------:R-:W-:Y:S02]  /*15a0*/  WARPGROUP.DEPBAR.LE gsb0, 0x0 ;  /* 0x00008000000079c5 */ /* 0x000fe40000010000 */
[----:B------:R-:W-:Y:S05]  /*15b0*/  @!P1 BRA `(.L_x_19) ;  /* 0x0000000400109947 */ /* 0x000fea0003800000 */
[----:B------:R-:W-:Y:S02]  /*15c0*/  UIADD3 UR5, UR39, 0x1, URZ ;  /* 0x0000000127057890 */ /* 0x000fe4000fffe03f */
[----:B------:R-:W-:Y:S02]  /*15d0*/  IMAD.U32 R3, RZ, RZ, UR39 ;  /* 0x00000027ff037e24 */ /* 0x000fe4000f8e00ff */
[----:B------:R-:W-:-:S04]  /*15e0*/  UISETP.NE.AND UP0, UPT, UR5, 0xa, UPT ;  /* 0x0000000a0500788c */ /* 0x000fc8000bf05270 */
[----:B------:R-:W-:Y:S02]  /*15f0*/  USEL UR6, URZ, 0x1, UP0 ;  /* 0x000000013f067887 */ /* 0x000fe40008000000 */
[----:B------:R-:W-:Y:S02]  /*1600*/  USEL UR5, UR5, URZ, UP0 ;  /* 0x0000003f05057287 */ /* 0x000fe40008000000 */
[----:B------:R-:W-:-:S06]  /*1610*/  ULOP3.LUT UR6, UR38, UR6, URZ, 0x3c, !UPT ;  /* 0x0000000626067292 */ /* 0x000fcc000f8e3c3f */
[----:B------:R-:W-:-:S07]  /*1620*/  IMAD.U32 R7, RZ, RZ, UR6 ;  /* 0x00000006ff077e24 */ /* 0x000fce000f8e00ff */
.L_x_26:
[----:B------:R-:W-:Y:S05]  /*1630*/  @!P0 BRA `(.L_x_20) ;  /* 0x0000000000048947 */ /* 0x000fea0003800000 */
[----:B------:R-:W-:Y:S01]  /*1640*/  BPT.TRAP 0x1 ;  /* 0x000000040000795c */ /* 0x000fe20000300000 */
.L_x_20:
[----:B------:R-:W3:Y:S01]  /*1650*/  S2UR UR7, SR_CgaCtaId ;  /* 0x00000000000779c3 */ /* 0x000ee20000008800 */
[----:B------:R-:W-:Y:S01]  /*1660*/  UMOV UR6, 0x400 ;  /* 0x0000040000067882 */ /* 0x000fe20000000000 */
[----:B01----:R-:W-:Y:S01]  /*1670*/  IMAD.U32 R5, RZ, RZ, UR5 ;  /* 0x00000005ff057e24 */ /* 0x003fe2000f8e00ff */
[----:B------:R-:W-:Y:S01]  /*1680*/  SHF.L.U32 R4, R7, 0x1f, RZ ;  /* 0x0000001f07047819 */ /* 0x000fe200000006ff */
[----:B---3--:R-:W-:-:S06]  /*1690*/  ULEA UR6, UR7, UR6, 0x18 ;  /* 0x0000000607067291 */ /* 0x008fcc000f8ec03f */
[----:B------:R-:W-:-:S04]  /*16a0*/  IMAD.U32 R6, RZ, RZ, UR6 ;  /* 0x00000006ff067e24 */ /* 0x000fc8000f8e00ff */
[----:B------:R-:W-:-:S04]  /*16b0*/  IMAD R5, R5, 0x8, R6 ;  /* 0x0000000805057824 */ /* 0x000fc800078e0206 */
[----:B------:R0:W1:Y:S01]  /*16c0*/  SYNCS.PHASECHK.TRANS64.TRYWAIT P1, [R5+URZ], R4 ;  /* 0x00000004050075a7 */ /* 0x000062000802017f */
[----:B------:R-:W-:Y:S05]  /*16d0*/  @!P0 BRA `(.L_x_21) ;  /* 0x0000000000048947 */ /* 0x000fea0003800000 */
[----:B------:R-:W-:Y:S01]  /*16e0*/  BPT.TRAP 0x1 ;  /* 0x000000040000795c */ /* 0x000fe20000300000 */
.L_x_21:
[----:B-1----:R-:W-:Y:S05]  /*16f0*/  @P1 BRA `(.L_x_22) ;  /* 0x0000000000081947 */ /* 0x002fea0003800000 */
[----:B------:R-:W1:Y:S02]  /*1700*/  SYNCS.PHASECHK.TRANS64.TRYWAIT P1, [R5+URZ], R4 ;  /* 0x00000004050075a7 */ /* 0x000e64000802017f */
[----:B-1----:R-:W-:Y:S05]  /*1710*/  @!P1 BRA `(.L_x_23) ;  /* 0x0000007000c89947 */ /* 0x002fea0003800000 */
.L_x_22:
[----:B------:R-:W-:Y:S01]  /*1720*/  ULEA UR6, UR5, UR41, 0xa ;  /* 0x0000002905067291 */ /* 0x000fe2000f8e503f */
[----:B------:R-:W-:Y:S01]  /*1730*/  WARPGROUP.ARRIVE ;  /* 0x00000000000079c5 */ /* 0x000fe20000000000 */
[----:B------:R-:W-:Y:S01]  /*1740*/  UIMAD UR7, UR5, 0x180, UR4 ;  /* 0x00000180050778a4 */ /* 0x000fe2000f8e0204 */
[----:B------:R-:W-:Y:S01]  /*1750*/  UMOV UR9, 0x80000020 ;  /* 0x8000002000097882 */ /* 0x000fe20000000000 */
[----:B------:R-:W-:-:S03]  /*1760*/  UMOV UR11, 0x80000020 ;  /* 0x80000020000b7882 */ /* 0x000fc60000000000 */
[----:B------:R-:W-:Y:S02]  /*1770*/  UMOV UR8, UR6 ;  /* 0x0000000600087c82 */ /* 0x000fe40008000000 */
[----:B------:R-:W-:Y:S02]  /*1780*/  UMOV UR10, UR7 ;  /* 0x00000007000a7c82 */ /* 0x000fe40008000000 */
[----:B------:R-:W-:Y:S01]  /*1790*/  IGMMA.64x96x32.S8.S8 R72, gdesc[UR8], R72, gsb0 ;  /* 0x02a00000084879f1 */ /* 0x000fe20008041048 */
[----:B------:R-:W-:Y:S01]  /*17a0*/  UIADD3 UR8, UR6, 0x200, URZ ;  /* 0x0000020006087890 */ /* 0x000fe2000fffe03f */
[----:B------:R-:W-:Y:S01]  /*17b0*/  UMOV UR9, 0x80000020 ;  /* 0x8000002000097882 */ /* 0x000fe20000000000 */
[----:B------:R-:W-:Y:S02]  /*17c0*/  WARPGROUP.DEPBAR.LE gsb0, 0x0 ;  /* 0x00008000000079c5 */ /* 0x000fe40000010000 */
[----:B------:R-:W-:-:S06]  /*17d0*/  WARPGROUP.ARRIVE ;  /* 0x00000000000079c5 */ /* 0x000fcc0000000000 */
[----:B------:R-:W-:Y:S01]  /*17e0*/  IGMMA.64x96x32.S8.S8 R24, gdesc[UR8], R24, gsb0 ;  /* 0x02a00000081879f1 */ /* 0x000fe20008041018 */
        /* <DEDUP_REMOVED lines=14> */
[----:B------:R-:W-:Y:S01]  /*18d0*/  BPT.TRAP 0x1 ;  /* 0x000000040000795c */ /* 0x000fe20000300000 */
.L_x_24:
[----:B01----:R-:W-:Y:S01]  /*18e0*/  IMAD R4, R3, 0x8, R6 ;  /* 0x0000000803047824 */ /* 0x003fe200078e0206 */
[----:B------:R-:W-:-:S03]  /*18f0*/  ISETP.GT.U32.AND P1, PT, R19, 0x1, PT ;  /* 0x000000011300780c */ /* 0x000fc60003f24070 */
[----:B------:R-:W-:-:S05]  /*1900*/  VIADD R4, R4, 0x50 ;  /* 0x0000005004047836 */ /* 0x000fca0000000000 */
[----:B------:R-:W-:-:S04]  /*1910*/  PRMT R4, RZ, 0x654, R4 ;  /* 0x00000654ff047816 */ /* 0x000fc80000000004 */
[----:B------:R0:W-:Y:S01]  /*1920*/  SYNCS.ARRIVE.TRANS64.RED.A1T0 RZ, [R4+URZ], RZ ;  /* 0x000000ff04ff79a7 */ /* 0x0001e2000810043f */
[----:B------:R-:W-:Y:S05]  /*1930*/  @P1 BRA `(.L_x_25) ;  /* 0x0000000000041947 */ /* 0x000fea0003800000 */
[----:B------:R-:W-:Y:S01]  /*1940*/  BPT.TRAP 0x1 ;  /* 0x000000040000795c */ /* 0x000fe20000300000 */
.L_x_25:
[----:B------:R-:W-:Y:S01]  /*1950*/  UIADD3 UR5, UR5, 0x1, URZ ;  /* 0x0000000105057890 */ /* 0x000fe2000fffe03f */
[C---:B------:R-:W-:Y:S01]  /*1960*/  ISETP.GT.AND P2, PT, R0.reuse, 0x1, PT ;  /* 0x000000010000780c */ /* 0x040fe20003f44270 */
[----:B------:R-:W-:Y:S02]  /*1970*/  VIADD R3, R3, 0x1 ;  /* 0x0000000103037836 */ /* 0x000fe40000000000 */
[----:B------:R-:W-:Y:S01]  /*1980*/  UISETP.NE.AND UP0, UPT, UR5, 0xa, UPT ;  /* 0x0000000a0500788c */ /* 0x000fe2000bf05270 */
[----:B------:R-:W-:Y:S02]  /*1990*/  VIADD R0, R0, 0xffffffff ;  /* 0xffffffff00007836 */ /* 0x000fe40000000000 */
[C---:B------:R-:W-:Y:S01]  /*19a0*/  ISETP.NE.AND P1, PT, R3.reuse, 0xa, PT ;  /* 0x0000000a0300780c */ /* 0x040fe20003f25270 */
[----:B------:R-:W-:Y:S02]  /*19b0*/  USEL UR6, URZ, 0x1, UP0 ;  /* 0x000000013f067887 */ /* 0x000fe40008000000 */
[----:B------:R-:W-:Y:S01]  /*19c0*/  USEL UR5, UR5, URZ, UP0 ;  /* 0x0000003f05057287 */ /* 0x000fe20008000000 */
[----:B------:R-:W-:-:S03]  /*19d0*/  SEL R3, R3, RZ, P1 ;  /* 0x000000ff03037207 */ /* 0x000fc60000800000 */
[----:B------:R-:W-:Y:S01]  /*19e0*/  LOP3.LUT R7, R7, UR6, RZ, 0x3c, !PT ;  /* 0x0000000607077c12 */ /* 0x000fe2000f8e3cff */
[----:B------:R-:W-:Y:S07]  /*19f0*/  @P2 BRA `(.L_x_26) ;  /* 0xfffffffc000c2947 */ /* 0x000fee000383ffff */
.L_x_19:
[----:B------:R-:W3:Y:S02]  /*1a00*/  LDC R0, c[0x0][0x28c] ;  /* 0x0000a300ff007b82 */ /* 0x000ee40000000800 */
[----:B---3--:R-:W-:-:S13]  /*1a10*/  ISETP.GE.AND P1, PT, R0, 0x1, PT ;  /* 0x000000010000780c */ /* 0x008fda0003f26270 */
[----:B------:R-:W-:Y:S05]  /*1a20*/  @!P1 BRA `(.L_x_27) ;  /* 0x0000000000409947 */ /* 0x000fea0003800000 */
[----:B------:R-:W-:Y:S05]  /*1a30*/  @!P0 BRA `(.L_x_28) ;  /* 0x0000000000048947 */ /* 0x000fea0003800000 */
[----:B------:R-:W-:Y:S01]  /*1a40*/  BPT.TRAP 0x1 ;  /* 0x000000040000795c */ /* 0x000fe20000300000 */
.L_x_28:
[----:B------:R-:W-:Y:S01]  /*1a50*/  UISETP.LT.AND UP0, UPT, UR40, 0x1, UPT ;  /* 0x000000012800788c */ /* 0x000fe2000bf01270 */
[----:B------:R-:W-:-:S03]  /*1a60*/  ISETP.GT.U32.AND P0, PT, R19, 0x1, PT ;  /* 0x000000011300780c */ /* 0x000fc60003f04070 */
[----:B------:R-:W-:-:S04]  /*1a70*/  USEL UR6, UR40, 0x1, UP0 ;  /* 0x0000000128067887 */ /* 0x000fc80008000000 */
[----:B------:R-:W-:-:S04]  /*1a80*/  UIADD3 UR6, UR39, UR40, -UR6 ;  /* 0x0000002827067290 */ /* 0x000fc8000fffe806 */
[----:B------:R-:W-:-:S04]  /*1a90*/  UIMAD.WIDE.U32 UR4, UR6, -0x33333333, URZ ;  /* 0xcccccccd060478a5 */ /* 0x000fc8000f8e003f */
[----:B------:R-:W-:-:S04]  /*1aa0*/  USHF.R.U32.HI UR4, URZ, 0x3, UR5 ;  /* 0x000000033f047899 */ /* 0x000fc80008011605 */
[----:B------:R-:W-:-:S06]  /*1ab0*/  UIMAD UR6, UR4, -0xa, UR6 ;  /* 0xfffffff6040678a4 */ /* 0x000fcc000f8e0206 */
[----:B------:R-:W-:-:S04]  /*1ac0*/  IMAD.U32 R3, RZ, RZ, UR6 ;  /* 0x00000006ff037e24 */ /* 0x000fc8000f8e00ff */
[----:B------:R-:W-:-:S04]  /*1ad0*/  IMAD R0, R3, 0x8, R6 ;  /* 0x0000000803007824 */ /* 0x000fc800078e0206 */
[----:B------:R-:W-:-:S05]  /*1ae0*/  VIADD R0, R0, 0x50 ;  /* 0x0000005000007836 */ /* 0x000fca0000000000 */
[----:B------:R-:W-:-:S04]  /*1af0*/  PRMT R0, RZ, 0x654, R0 ;  /* 0x00000654ff007816 */ /* 0x000fc80000000000 */
[----:B------:R3:W-:Y:S01]  /*1b00*/  SYNCS.ARRIVE.TRANS64.RED.A1T0 RZ, [R0+URZ], RZ ;  /* 0x000000ff00ff79a7 */ /* 0x0007e2000810043f */
[----:B------:R-:W-:Y:S05]  /*1b10*/  @P0 BRA `(.L_x_27) ;  /* 0x0000000000040947 */ /* 0x000fea0003800000 */
[----:B------:R-:W-:Y:S01]  /*1b20*/  BPT.TRAP 0x1 ;  /* 0x000000040000795c */ /* 0x000fe20000300000 */
.L_x_27:
[----:B------:R-:W4:Y:S01]  /*1b30*/  LDC R8, c[0x0][0x288] ;  /* 0x0000a200ff087b82 */ /* 0x000f220000000800 */
[--C-:B---3--:R-:W-:Y:S01]  /*1b40*/  SHF.R.U32.HI R0, RZ, 0x2, R18.reuse ;  /* 0x00000002ff007819 */ /* 0x108fe20000011612 */
[----:B------:R-:W-:Y:S01]  /*1b50*/  IMAD R7, R121, 0x60, RZ ;  /* 0x0000006079077824 */ /* 0x000fe200078e02ff */
[----:B01----:R-:W-:Y:S01]  /*1b60*/  SHF.R.U32.HI R5, RZ, 0x7, R18 ;  /* 0x00000007ff057819 */ /* 0x003fe20000011612 */
[----:B------:R-:W-:Y:S01]  /*1b70*/  UIADD3 UR39, UR40, UR39, URZ ;  /* 0x0000002728277290 */ /* 0x000fe2000fffe03f */
[C---:B------:R-:W-:Y:S01]  /*1b80*/  LOP3.LUT R4, R18.reuse, 0x60, RZ, 0xc0, !PT ;  /* 0x0000006012047812 */ /* 0x040fe200078ec0ff */
[----:B------:R-:W-:Y:S01]  /*1b90*/  IMAD.SHL.U32 R12, R18, 0x2, RZ ;  /* 0x00000002120c7824 */ /* 0x000fe200078e00ff */
[----:B------:R-:W-:Y:S01]  /*1ba0*/  LOP3.LUT R3, R0, 0x7, RZ, 0xc0, !PT ;  /* 0x0000000700037812 */ /* 0x000fe200078ec0ff */
[----:B------:R-:W-:Y:S01]  /*1bb0*/  UISETP.GT.U32.AND UP0, UPT, UR39, 0x9, UPT ;  /* 0x000000092700788c */ /* 0x000fe2000bf04070 */
[----:B------:R-:W-:Y:S01]  /*1bc0*/  LOP3.LUT R0, R5, 0x1, RZ, 0xc0, !PT ;  /* 0x0000000105007812 */ /* 0x000fe200078ec0ff */
[----:B------:R-:W-:Y:S01]  /*1bd0*/  ULDC UR7, c[0x0][0x284] ;  /* 0x0000a10000077ab9 */ /* 0x000fe20000000800 */
[----:B------:R-:W-:Y:S01]  /*1be0*/  SHF.R.U32.HI R6, RZ, 0x1, R4 ;  /* 0x00000001ff067819 */ /* 0x000fe20000011604 */
[----:B------:R-:W-:Y:S01]  /*1bf0*/  UISETP.LT.U32.AND UP0, UPT, UR40, 0xa, UP0 ;  /* 0x0000000a2800788c */ /* 0x000fe20008701070 */
[----:B------:R-:W-:Y:S01]  /*1c00*/  SHF.R.S32.HI R126, RZ, 0x1f, R22 ;  /* 0x0000001fff7e7819 */ /* 0x000fe20000011416 */
[----:B------:R-:W-:Y:S01]  /*1c10*/  IMAD.SHL.U32 R10, R0, 0x40, RZ ;  /* 0x00000040000a7824 */ /* 0x000fe200078e00ff */
[--C-:B------:R-:W-:Y:S01]  /*1c20*/  IADD3 R5, RZ, -R6, -R3.reuse ;  /* 0x80000006ff057210 */ /* 0x100fe20007ffe803 */
[----:B------:R-:W-:Y:S01]  /*1c30*/  UISETP.GE.U32.AND UP1, UPT, UR40, 0xa, UPT ;  /* 0x0000000a2800788c */ /* 0x000fe2000bf26070 */
[C---:B------:R-:W-:Y:S01]  /*1c40*/  LOP3.LUT R12, R7.reuse, 0x6, R12, 0xf8, !PT ;  /* 0x00000006070c7812 */ /* 0x040fe200078ef80c */
[----:B------:R-:W-:Y:S01]  /*1c50*/  ULDC.64 UR8, c[0x0][0x5d0] ;  /* 0x0001740000087ab9 */ /* 0x000fe20000000a00 */
[----:B------:R-:W-:Y:S01]  /*1c60*/  LOP3.LUT R133, R10, 0x40, R3, 0xe2, !PT ;  /* 0x000000400a857812 */ /* 0x000fe200078ee203 */
[----:B------:R-:W-:Y:S01]  /*1c70*/  IMAD R3, R0, -0x40, R5 ;  /* 0xffffffc000037824 */ /* 0x000fe200078e0205 */
[----:B------:R-:W-:Y:S01]  /*1c80*/  UIMAD.WIDE.U32 UR4, UR39, -0x33333333, URZ ;  /* 0xcccccccd270478a5 */ /* 0x000fe2000f8e003f */
[----:B------:R-:W-:Y:S01]  /*1c90*/  IMAD.SHL.U32 R0, R120, 0x100, RZ ;  /* 0x0000010078007824 */ /* 0x000fe200078e00ff */
[----:B------:R-:W-:Y:S01]  /*1ca0*/  USEL UR6, URZ, 0x1, !UP0 ;  /* 0x000000013f067887 */ /* 0x000fe2000c000000 */
[----:B----4-:R-:W-:Y:S01]  /*1cb0*/  ISETP.GE.AND P0, PT, R7, R8, PT ;  /* 0x000000080700720c */ /* 0x010fe20003f06270 */
[----:B------:R-:W-:Y:S01]  /*1cc0*/  IMAD R5, R126, UR8, RZ ;  /* 0x000000087e057c24 */ /* 0x000fe2000f8e02ff */
[----:B------:R-:W-:Y:S01]  /*1cd0*/  LOP3.LUT R4, R18, 0x3, RZ, 0xc0, !PT ;  /* 0x0000000312047812 */ /* 0x000fe200078ec0ff */
[----:B------:R-:W-:Y:S01]  /*1ce0*/  USHF.R.U32.HI UR4, URZ, 0x3, UR5 ;  /* 0x000000033f047899 */ /* 0x000fe20008011605 */
[----:B------:R-:W-:Y:S01]  /*1cf0*/  ISETP.GE.OR P0, PT, R0, UR7, P0 ;  /* 0x0000000700007c0c */ /* 0x000fe20008706670 */
[----:B------:R-:W-:Y:S01]  /*1d00*/  ULOP3.LUT UR38, UR38, UR6, URZ, 0x3c, !UPT ;  /* 0x0000000626267292 */ /* 0x000fe2000f8e3c3f */
[----:B------:R-:W-:Y:S01]  /*1d10*/  SHF.R.S32.HI R13, RZ, 0x1f, R12 ;  /* 0x0000001fff0d7819 */ /* 0x000fe2000001140c */
[----:B------:R-:W-:Y:S01]  /*1d20*/  IMAD R132, R4, -0x2, R8 ;  /* 0xfffffffe04847824 */ /* 0x000fe200078e0208 */
[----:B------:R-:W-:Y:S01]  /*1d30*/  UIMAD UR39, UR4, -0xa, UR39 ;  /* 0xfffffff6042778a4 */ /* 0x000fe2000f8e0227 */
[----:B------:R-:W-:Y:S01]  /*1d40*/  IMAD.WIDE R120, R120, 0x100, RZ ;  /* 0x0000010078787825 */ /* 0x000fe200078e02ff */
[----:B------:R-:W-:Y:S01]  /*1d50*/  @UP1 ULOP3.LUT UR38, UR38, 0x1, UR4, 0x78, !UPT ;  /* 0x0000000126261892 */ /* 0x000fe2000f8e7804 */
[----:B------:R-:W-:-:S02]  /*1d60*/  IADD3 R3, -R0, UR7, R3 ;  /* 0x0000000700037c10 */ /* 0x000fc4000fffe103 */
[----:B------:R-:W-:Y:S01]  /*1d70*/  IMAD R9, R22, UR9, R5 ;  /* 0x0000000916097c24 */ /* 0x000fe2000f8e0205 */
[----:B------:R-:W-:Y:S01]  /*1d80*/  LOP3.LUT R133, R120, R133, R6, 0xfe, !PT ;  /* 0x0000008578857212 */ /* 0x000fe200078efe06 */
[----:B------:R-:W-:-:S04]  /*1d90*/  IMAD.WIDE.U32 R4, R22, UR8, R12 ;  /* 0x0000000816047c25 */ /* 0x000fc8000f8e000c */
[----:B------:R-:W-:Y:S02]  /*1da0*/  IMAD.IADD R5, R5, 0x1, R9 ;  /* 0x0000000105057824 */ /* 0x000fe400078e0209 */
[----:B------:R-:W-:Y:S02]  /*1db0*/  IMAD.IADD R132, R132, 0x1, -R7 ;  /* 0x0000000184847824 */ /* 0x000fe400078e0a07 */
[----:B------:R-:W-:Y:S01]  /*1dc0*/  IMAD.MOV.U32 R0, RZ, RZ, -0x1 ;  /* 0xffffffffff007424 */ /* 0x000fe200078e00ff */
[----:B------:R-:W-:Y:S06]  /*1dd0*/  @P0 BRA `(.L_x_29) ;  /* 0x0000004800f40947 */ /* 0x000fec0003800000 */
[----:B------:R-:W0:Y:S01]  /*1de0*/  LDC.64 R14, c[0x0][0x5c8] ;  /* 0x00017200ff0e7b82 */ /* 0x000e220000000a00 */
[----:B------:R-:W-:Y:S01]  /*1df0*/  ULDC.64 UR4, c[0x0][0x5c0] ;  /* 0x0001700000047ab9 */ /* 0x000fe20000000a00 */
[----:B------:R-:W-:Y:S01]  /*1e00*/  BSSY B0, `(.L_x_29) ;  /* 0x00004ba000007945 */ /* 0x000fe20003800000 */
[-C--:B0-----:R-:W-:Y:S01]  /*1e10*/  IMAD R6, R121, R14.reuse, RZ ;  /* 0x0000000e79067224 */ /* 0x081fe200078e02ff */
[----:B------:R-:W-:Y:S01]  /*1e20*/  SHF.L.U64.HI R11, R14, 0x3, R15 ;  /* 0x000000030e0b7819 */ /* 0x000fe2000001020f */
[----:B------:R-:W-:-:S04]  /*1e30*/  IMAD.WIDE.U32 R4, R133, R14, R4 ;  /* 0x0000000e85047225 */ /* 0x000fc800078e0004 */
[----:B------:R-:W-:Y:S01]  /*1e40*/  IMAD R7, R133, R15, R6 ;  /* 0x0000000f85077224 */ /* 0x000fe200078e0206 */
[----:B------:R-:W-:Y:S01]  /*1e50*/  IADD3 R124, P0, R4, UR4, RZ ;  /* 0x00000004047c7c10 */ /* 0x000fe2000ff1e0ff */
[C---:B------:R-:W-:Y:S02]  /*1e60*/  IMAD.SHL.U32 R9, R14.reuse, 0x8, RZ ;  /* 0x000000080e097824 */ /* 0x040fe400078e00ff */
[----:B------:R-:W-:Y:S01]  /*1e70*/  IMAD.IADD R7, R5, 0x1, R7 ;  /* 0x0000000105077824 */ /* 0x000fe200078e0207 */
[-C--:B------:R-:W-:Y:S02]  /*1e80*/  LEA R4, P2, R14, R124.reuse, 0x7 ;  /* 0x0000007c0e047211 */ /* 0x080fe400078438ff */
[----:B------:R-:W-:Y:S02]  /*1e90*/  IADD3 R6, P1, R9, R124, RZ ;  /* 0x0000007c09067210 */ /* 0x000fe40007f3e0ff */
[----:B------:R-:W-:Y:S02]  /*1ea0*/  IADD3.X R125, R7, UR5, RZ, P0, !PT ;  /* 0x00000005077d7c10 */ /* 0x000fe400087fe4ff */
[----:B-----5:R-:W-:-:S02]  /*1eb0*/  ISETP.NE.AND P0, PT, R122, RZ, PT ;  /* 0x000000ff7a00720c */ /* 0x020fc40003f05270 */
[----:B------:R-:W-:Y:S01]  /*1ec0*/  LEA.HI.X R5, R14, R125, R15, 0x7, P2 ;  /* 0x0000007d0e057211 */ /* 0x000fe200010f3c0f */
[----:B------:R-:W-:Y:S01]  /*1ed0*/  IMAD.X R7, R11, 0x1, R125, P1 ;  /* 0x000000010b077824 */ /* 0x000fe200008e067d */
[----:B------:R-:W-:-:S05]  /*1ee0*/  IADD3 R8, P2, R9, R4, RZ ;  /* 0x0000000409087210 */ /* 0x000fca0007f5e0ff */
[----:B------:R-:W-:-:S04]  /*1ef0*/  IMAD.X R9, R11, 0x1, R5, P2 ;  /* 0x000000010b097824 */ /* 0x000fc800010e0605 */
[----:B------:R-:W-:Y:S05]  /*1f00*/  @!P0 BRA `(.L_x_30) ;  /* 0x0000003800148947 */ /* 0x000fea0003800000 */
[----:B------:R-:W0:Y:S01]  /*1f10*/  LDC.64 R20, c[0x0][0x5b0] ;  /* 0x00016c00ff147b82 */ /* 0x000e220000000a00 */
[----:B------:R-:W-:Y:S01]  /*1f20*/  ULDC.64 UR4, c[0x0][0x5b8] ;  /* 0x00016e0000047ab9 */ /* 0x000fe20000000a00 */
[----:B------:R-:W-:Y:S01]  /*1f30*/  ISETP.GE.AND P0, PT, R3, 0x1, PT ;  /* 0x000000010300780c */ /* 0x000fe20003f06270 */
[----:B------:R-:W-:Y:S01]  /*1f40*/  IMAD R15, R126, UR4, RZ ;  /* 0x000000047e0f7c24 */ /* 0x000fe2000f8e02ff */
[----:B------:R-:W-:Y:S01]  /*1f50*/  BSSY B1, `(.L_x_31) ;  /* 0x0000010000017945 */ /* 0x000fe20003800000 */
[----:B------:R-:W-:Y:S01]  /*1f60*/  IMAD.WIDE.U32 R12, R22, UR4, R12 ;  /* 0x00000004160c7c25 */ /* 0x000fe2000f8e000c */
[----:B------:R-:W-:Y:S02]  /*1f70*/  ISETP.LT.OR P3, PT, R132, 0x1, !P0 ;  /* 0x000000018400780c */ /* 0x000fe40004761670 */
[----:B------:R-:W1:Y:S01]  /*1f80*/  LDC.64 R10, c[0x0][0x5a8] ;  /* 0x00016a00ff0a7b82 */ /* 0x000e620000000a00 */
[----:B------:R-:W-:Y:S02]  /*1f90*/  IMAD R15, R22, UR5, R15 ;  /* 0x00000005160f7c24 */ /* 0x000fe4000f8e020f */
[----:B------:R-:W-:-:S02]  /*1fa0*/  IMAD.MOV.U32 R14, RZ, RZ, R12 ;  /* 0x000000ffff0e7224 */ /* 0x000fc400078e000c */
[----:B------:R-:W-:Y:S02]  /*1fb0*/  IMAD.IADD R15, R13, 0x1, R15 ;  /* 0x000000010d0f7824 */ /* 0x000fe400078e020f */
[-C--:B0-----:R-:W-:Y:S01]  /*1fc0*/  IMAD R22, R121, R20.reuse, RZ ;  /* 0x0000001479167224 */ /* 0x081fe200078e02ff */
[----:B------:R-:W-:Y:S01]  /*1fd0*/  SHF.L.U64.HI R129, R20, 0x3, R21 ;  /* 0x0000000314817819 */ /* 0x000fe20000010215 */
[----:B------:R-:W-:-:S04]  /*1fe0*/  IMAD.WIDE.U32 R126, R133, R20, R14 ;  /* 0x00000014857e7225 */ /* 0x000fc800078e000e */
[----:B------:R-:W-:Y:S01]  /*1ff0*/  IMAD R137, R133, R21, R22 ;  /* 0x0000001585897224 */ /* 0x000fe200078e0216 */
[----:B-1----:R-:W-:Y:S01]  /*2000*/  IADD3 R126, P1, R126, R10, RZ ;  /* 0x0000000a7e7e7210 */ /* 0x002fe20007f3e0ff */
[----:B------:R-:W-:-:S03]  /*2010*/  IMAD.SHL.U32 R128, R20, 0x8, RZ ;  /* 0x0000000814807824 */ /* 0x000fc600078e00ff */
[----:B------:R-:W-:Y:S01]  /*2020*/  IADD3.X R127, R11, R127, R137, P1, !PT ;  /* 0x0000007f0b7f7210 */ /* 0x000fe20000ffe489 */
[----:B------:R-:W-:Y:S08]  /*2030*/  @P3 BRA `(.L_x_32) ;  /* 0x0000000000043947 */ /* 0x000ff00003800000 */
[----:B--2---:R0:W5:Y:S02]  /*2040*/  LDG.E.U8 R123, desc[UR36][R126.64] ;  /* 0x000000247e7b7981 */ /* 0x004164000c1e1100 */
.L_x_32:
[----:B------:R-:W-:Y:S05]  /*2050*/  BSYNC B1 ;  /* 0x0000000000017941 */ /* 0x000fea0003800000 */
.L_x_31:
[----:B-----5:R-:W-:Y:S01]  /*2060*/  LOP3.LUT R22, R123, 0xffff, RZ, 0xc0, !PT ;  /* 0x0000ffff7b167812 */ /* 0x020fe200078ec0ff */
[----:B------:R-:W-:Y:S01]  /*2070*/  IMAD.WIDE.U32 R130, R133, R20, R128 ;  /* 0x0000001485827225 */ /* 0x000fe200078e0080 */
[----:B------:R-:W-:Y:S01]  /*2080*/  ISETP.LT.OR P4, PT, R132, 0x2, !P0 ;  /* 0x000000028400780c */ /* 0x000fe20004781670 */
[----:B------:R-:W-:Y:S01]  /*2090*/  BSSY B1, `(.L_x_33) ;  /* 0x000000e000017945 */ /* 0x000fe20003800000 */
[----:B------:R-:W-:Y:S01]  /*20a0*/  PRMT R135, R22, 0x8880, RZ ;  /* 0x0000888016877816 */ /* 0x000fe200000000ff */
[----:B------:R-:W-:Y:S01]  /*20b0*/  IMAD.IADD R131, R137, 0x1, R131 ;  /* 0x0000000189837824 */ /* 0x000fe200078e0283 */
[----:B------:R-:W-:Y:S02]  /*20c0*/  IADD3 R130, P2, P5, R12, R10, R130 ;  /* 0x0000000a0c827210 */ /* 0x000fe40007d5e082 */
[----:B------:R-:W-:Y:S01]  /*20d0*/  ISETP.GE.AND P1, PT, R3, 0x9, PT ;  /* 0x000000090300780c */ /* 0x000fe20003f26270 */
[----:B------:R-:W-:Y:S01]  /*20e0*/  IMAD R22, R135, R122, RZ ;  /* 0x0000007a87167224 */ /* 0x000fe200078e02ff */
[----:B------:R-:W-:-:S02]  /*20f0*/  IADD3.X R131, R15, R11, R131, P2, P5 ;  /* 0x0000000b0f837210 */ /* 0x000fc400017ea483 */
[----:B------:R-:W-:Y:S01]  /*2100*/  ISETP.LT.OR P2, PT, R132, 0x1, !P1 ;  /* 0x000000018400780c */ /* 0x000fe20004f41670 */
[----:B------:R-:W-:-:S05]  /*2110*/  @!P3 IMAD R135, R72, R23, R22 ;  /* 0x000000174887b224 */ /* 0x000fca00078e0216 */
[----:B------:R1:W-:Y:S01]  /*2120*/  @!P3 STG.E.U8 desc[UR36][R124.64], R135 ;  /* 0x000000877c00b986 */ /* 0x0003e2000c101124 */
[----:B------:R-:W-:Y:S06]  /*2130*/  @P4 BRA `(.L_x_34) ;  /* 0x00000000000c4947 */ /* 0x000fec0003800000 */
[----:B--2---:R-:W1:Y:S02]  /*2140*/  LDG.E.U8 R123, desc[UR36][R126.64+0x1] ;  /* 0x000001247e7b7981 */ /* 0x004e64000c1e1100 */
[----:B-1----:R-:W-:-:S05]  /*2150*/  PRMT R135, R123, 0x8880, RZ ;  /* 0x000088807b877816 */ /* 0x002fca00000000ff */
[----:B------:R-:W-:-:S07]  /*2160*/  IMAD R22, R135, R122, RZ ;  /* 0x0000007a87167224 */ /* 0x000fce00078e02ff */
.L_x_34:
[----:B------:R-:W-:Y:S05]  /*2170*/  BSYNC B1 ;  /* 0x0000000000017941 */ /* 0x000fea0003800000 */
.L_x_33:
[----:B------:R-:W-:Y:S01]  /*2180*/  @!P4 IMAD R73, R73, R23, R22 ;  /* 0x000000174949c224 */ /* 0x000fe200078e0216 */
[----:B------:R-:W-:Y:S04]  /*2190*/  BSSY B1, `(.L_x_35) ;  /* 0x0000006000017945 */ /* 0x000fe80003800000 */
[----:B------:R3:W-:Y:S01]  /*21a0*/  @!P4 STG.E.U8 desc[UR36][R124.64+0x1], R73 ;  /* 0x000001497c00c986 */ /* 0x0007e2000c101124 */
[----:B------:R-:W-:Y:S05]  /*21b0*/  @P2 BRA `(.L_x_36) ;  /* 0x00000000000c2947 */ /* 0x000fea0003800000 */
[----:B--2---:R-:W3:Y:S02]  /*21c0*/  LDG.E.U8 R123, desc[UR36][R130.64] ;  /* 0x00000024827b7981 */ /* 0x004ee4000c1e1100 */
[----:B---3--:R-:W-:-:S05]  /*21d0*/  PRMT R73, R123, 0x8880, RZ ;  /* 0x000088807b497816 */ /* 0x008fca00000000ff */
[----:B------:R-:W-:-:S07]  /*21e0*/  IMAD R22, R73, R122, RZ ;  /* 0x0000007a49167224 */ /* 0x000fce00078e02ff */
.L_x_36:
[----:B------:R-:W-:Y:S05]  /*21f0*/  BSYNC B1 ;  /* 0x0000000000017941 */ /* 0x000fea0003800000 */
.L_x_35:
[----:B------:R-:W-:Y:S01]  /*2200*/  ISETP.LT.OR P4, PT, R132, 0x2, !P1 ;  /* 0x000000028400780c */ /* 0x000fe20004f81670 */
[----:B---3--:R-:W-:Y:S01]  /*2210*/  @!P2 IMAD R73, R74, R23, R22 ;  /* 0x000000174a49a224 */ /* 0x008fe200078e0216 */
[----:B------:R-:W-:Y:S01]  /*2220*/  BSSY B1, `(.L_x_37) ;  /* 0x0000009000017945 */ /* 0x000fe20003800000 */
[C---:B------:R-:W-:Y:S02]  /*2230*/  ISETP.LT.OR P3, PT, R132.reuse, 0x9, !P0 ;  /* 0x000000098400780c */ /* 0x040fe40004761670 */
[C---:B------:R-:W-:Y:S01]  /*2240*/  ISETP.LT.OR P5, PT, R132.reuse, 0xa, !P0 ;  /* 0x0000000a8400780c */ /* 0x040fe200047a1670 */
[----:B------:R3:W-:Y:S01]  /*2250*/  @!P2 STG.E.U8 desc[UR36][R6.64], R73 ;  /* 0x000000490600a986 */ /* 0x0007e2000c101124 */
[----:B------:R-:W-:-:S06]  /*2260*/  ISETP.LT.OR P2, PT, R132, 0x9, !P1 ;  /* 0x000000098400780c */ /* 0x000fcc0004f41670 */
[----:B------:R-:W-:Y:S07]  /*2270*/  @P4 BRA `(.L_x_38) ;  /* 0x00000000000c4947 */ /* 0x000fee0003800000 */
[----:B--2---:R-:W3:Y:S02]  /*2280*/  LDG.E.U8 R123, desc[UR36][R130.64+0x1] ;  /* 0x00000124827b7981 */ /* 0x004ee4000c1e1100 */
[----:B---3--:R-:W-:-:S05]  /*2290*/  PRMT R73, R123, 0x8880, RZ ;  /* 0x000088807b497816 */ /* 0x008fca00000000ff */
[----:B------:R-:W-:-:S07]  /*22a0*/  IMAD R22, R73, R122, RZ ;  /* 0x0000007a49167224 */ /* 0x000fce00078e02ff */
.L_x_38:
[----:B------:R-:W-:Y:S05]  /*22b0*/  BSYNC B1 ;  /* 0x0000000000017941 */ /* 0x000fea0003800000 */
.L_x_37:
[----:B------:R-:W-:Y:S01]  /*22c0*/  @!P4 IMAD R75, R75, R23, R22 ;  /* 0x000000174b4bc224 */ /* 0x000fe200078e0216 */
[----:B------:R-:W-:Y:S04]  /*22d0*/  BSSY B1, `(.L_x_39) ;  /* 0x0000006000017945 */ /* 0x000fe80003800000 */
[----:B------:R4:W-:Y:S01]  /*22e0*/  @!P4 STG.E.U8 desc[UR36][R6.64+0x1], R75 ;  /* 0x0000014b0600c986 */ /* 0x0009e2000c101124 */
[----:B------:R-:W-:Y:S05]  /*22f0*/  @P3 BRA `(.L_x_40) ;  /* 0x00000000000c3947 */ /* 0x000fea0003800000 */
[----:B--2---:R-:W3:Y:S02]  /*2300*/  LDG.E.U8 R123, desc[UR36][R126.64+0x8] ;  /* 0x000008247e7b7981 */ /* 0x004ee4000c1e1100 */
[----:B---3--:R-:W-:-:S05]  /*2310*/  PRMT R73, R123, 0x8880, RZ ;  /* 0x000088807b497816 */ /* 0x008fca00000000ff */
[----:B------:R-:W-:-:S07]  /*2320*/  IMAD R22, R73, R122, RZ ;  /* 0x0000007a49167224 */ /* 0x000fce00078e02ff */
.L_x_40:
[----:B------:R-:W-:Y:S05]  /*2330*/  BSYNC B1 ;  /* 0x0000000000017941 */ /* 0x000fea0003800000 */
.L_x_39:
[----:B---3--:R-:W-:Y:S01]  /*2340*/  @!P3 IMAD R73, R76, R23, R22 ;  /* 0x000000174c49b224 */ /* 0x008fe200078e0216 */
[----:B------:R-:W-:Y:S04]  /*2350*/  BSSY B1, `(.L_x_41) ;  /* 0x0000006000017945 */ /* 0x000fe80003800000 */
[----:B------:R3:W-:Y:S01]  /*2360*/  @!P3 STG.E.U8 desc[UR36][R124.64+0x8], R73 ;  /* 0x000008497c00b986 */ /* 0x0007e2000c101124 */
[----:B------:R-:W-:Y:S05]  /*2370*/  @P5 BRA `(.L_x_42) ;  /* 0x00000000000c5947 */ /* 0x000fea0003800000 */
[----:B--2---:R-:W3:Y:S02]  /*2380*/  LDG.E.U8 R123, desc[UR36][R126.64+0x9] ;  /* 0x000009247e7b7981 */ /* 0x004ee4000c1e1100 */
[----:B---3--:R-:W-:-:S05]  /*2390*/  PRMT R73, R123, 0x8880, RZ ;  /* 0x000088807b497816 */ /* 0x008fca00000000ff */
[----:B------:R-:W-:-:S07]  /*23a0*/  IMAD R22, R73, R122, RZ ;  /* 0x0000007a49167224 */ /* 0x000fce00078e02ff */
.L_x_42:
[----:B------:R-:W-:Y:S05]  /*23b0*/  BSYNC B1 ;  /* 0x0000000000017941 */ /* 0x000fea0003800000 */
.L_x_41:
[----:B------:R-:W-:Y:S01]  /*23c0*/  @!P5 IMAD R77, R77, R23, R22 ;  /* 0x000000174d4dd224 */ /* 0x000fe200078e0216 */
[----:B------:R-:W-:Y:S04]  /*23d0*/  BSSY B1, `(.L_x_43) ;  /* 0x0000006000017945 */ /* 0x000fe80003800000 */
[----:B------:R0:W-:Y:S01]  /*23e0*/  @!P5 STG.E.U8 desc[UR36][R124.64+0x9], R77 ;  /* 0x0000094d7c00d986 */ /* 0x0001e2000c101124 */
[----:B------:R-:W-:Y:S05]  /*23f0*/  @P2 BRA `(.L_x_44) ;  /* 0x00000000000c2947 */ /* 0x000fea0003800000 */
[----:B--2---:R-:W3:Y:S02]  /*2400*/  LDG.E.U8 R123, desc[UR36][R130.64+0x8] ;  /* 0x00000824827b7981 */ /* 0x004ee4000c1e1100 */
[----:B---3--:R-:W-:-:S05]  /*2410*/  PRMT R73, R123, 0x8880, RZ ;  /* 0x000088807b497816 */ /* 0x008fca00000000ff */
[----:B------:R-:W-:-:S07]  /*2420*/  IMAD R22, R73, R122, RZ ;  /* 0x0000007a49167224 */ /* 0x000fce00078e02ff */
.L_x_44:
[----:B------:R-:W-:Y:S05]  /*2430*/  BSYNC B1 ;  /* 0x0000000000017941 */ /* 0x000fea0003800000 */
.L_x_43:
        /* <DEDUP_REMOVED lines=11> */
.L_x_46:
[----:B------:R-:W-:Y:S05]  /*24f0*/  BSYNC B1 ;  /* 0x0000000000017941 */ /* 0x000fea0003800000 */
.L_x_45:
[----:B------:R-:W-:Y:S01]  /*2500*/  @!P4 IMAD R79, R79, R23, R22 ;  /* 0x000000174f4fc224 */ /* 0x000fe200078e0216 */
[----:B------:R-:W-:Y:S04]  /*2510*/  BSSY B1, `(.L_x_47) ;  /* 0x0000006000017945 */ /* 0x000fe80003800000 */
[----:B------:R0:W-:Y:S01]  /*2520*/  @!P4 STG.E.U8 desc[UR36][R6.64+0x9], R79 ;  /* 0x0000094f0600c986 */ /* 0x0001e2000c101124 */
[----:B------:R-:W-:Y:S05]  /*2530*/  @P3 BRA `(.L_x_48) ;  /* 0x00000000000c3947 */ /* 0x000fea0003800000 */
[----:B--2---:R-:W3:Y:S02]  /*2540*/  LDG.E.U8 R123, desc[UR36][R126.64+0x10] ;  /* 0x000010247e7b7981 */ /* 0x004ee4000c1e1100 */
[----:B---3--:R-:W-:-:S05]  /*2550*/  PRMT R73, R123, 0x8880, RZ ;  /* 0x000088807b497816 */ /* 0x008fca00000000ff */
[----:B------:R-:W-:-:S07]  /*2560*/  IMAD R22, R73, R122, RZ ;  /* 0x0000007a49167224 */ /* 0x000fce00078e02ff */
.L_x_48:
[----:B------:R-:W-:Y:S05]  /*2570*/  BSYNC B1 ;  /* 0x0000000000017941 */ /* 0x000fea0003800000 */
.L_x_47:
[----:B---3--:R-:W-:Y:S01]  /*2580*/  @!P3 IMAD R73, R80, R23, R22 ;  /* 0x000000175049b224 */ /* 0x008fe200078e0216 */
[----:B------:R-:W-:Y:S04]  /*2590*/  BSSY B1, `(.L_x_49) ;  /* 0x0000006000017945 */ /* 0x000fe80003800000 */
[----:B------:R3:W-:Y:S01]  /*25a0*/  @!P3 STG.E.U8 desc[UR36][R124.64+0x10], R73 ;  /* 0x000010497c00b986 */ /* 0x0007e2000c101124 */
[----:B------:R-:W-:Y:S05]  /*25b0*/  @P5 BRA `(.L_x_50) ;  /* 0x00000000000c5947 */ /* 0x000fea0003800000 */
[----:B--2---:R-:W3:Y:S02]  /*25c0*/  LDG.E.U8 R123, desc[UR36][R126.64+0x11] ;  /* 0x000011247e7b7981 */ /* 0x004ee4000c1e1100 */
[----:B---3--:R-:W-:-:S05]  /*25d0*/  PRMT R73, R123, 0x8880, RZ ;  /* 0x000088807b497816 */ /* 0x008fca00000000ff */
[----:B------:R-:W-:-:S07]  /*25e0*/  IMAD R22, R73, R122, RZ ;  /* 0x0000007a49167224 */ /* 0x000fce00078e02ff */
.L_x_50:
[----:B------:R-:W-:Y:S05]  /*25f0*/  BSYNC B1 ;  /* 0x0000000000017941 */ /* 0x000fea0003800000 */
.L_x_49:
[----:B------:R-:W-:Y:S01]  /*2600*/  @!P5 IMAD R81, R81, R23, R22 ;  /* 0x000000175151d224 */ /* 0x000fe200078e0216 */
[----:B------:R-:W-:Y:S04]  /*2610*/  BSSY B1, `(.L_x_51) ;  /* 0x0000006000017945 */ /* 0x000fe80003800000 */
[----:B------:R0:W-:Y:S01]  /*2620*/  @!P5 STG.E.U8 desc[UR36][R124.64+0x11], R81 ;  /* 0x000011517c00d986 */ /* 0x0001e2000c101124 */
[----:B------:R-:W-:Y:S05]  /*2630*/  @P2 BRA `(.L_x_52) ;  /* 0x00000000000c2947 */ /* 0x000fea0003800000 */
[----:B--2---:R-:W3:Y:S02]  /*2640*/  LDG.E.U8 R123, desc[UR36][R130.64+0x10] ;  /* 0x00001024827b7981 */ /* 0x004ee4000c1e1100 */
[----:B---3--:R-:W-:-:S05]  /*2650*/  PRMT R73, R123, 0x8880, RZ ;  /* 0x000088807b497816 */ /* 0x008fca00000000ff */
[----:B------:R-:W-:-:S07]  /*2660*/  IMAD R22, R73, R122, RZ ;  /* 0x0000007a49167224 */ /* 0x000fce00078e02ff */
.L_x_52:
[----:B------:R-:W-:Y:S05]  /*2670*/  BSYNC B1 ;  /* 0x0000000000017941 */ /* 0x000fea0003800000 */
.L_x_51:
        /* <DEDUP_REMOVED lines=11> */
.L_x_54:
[----:B------:R-:W-:Y:S05]  /*2730*/  BSYNC B1 ;  /* 0x0000000000017941 */ /* 0x000fea0003800000 */
.L_x_53:
[----:B------:R-:W-:Y:S01]  /*2740*/  @!P4 IMAD R83, R83, R23, R22 ;  /* 0x000000175353c224 */ /* 0x000fe200078e0216 */
[----:B------:R-:W-:Y:S04]  /*2750*/  BSSY B1, `(.L_x_55) ;  /* 0x0000006000017945 */ /* 0x000fe80003800000 */
[----:B------:R0:W-:Y:S01]  /*2760*/  @!P4 STG.E.U8 desc[UR36][R6.64+0x11], R83 ;  /* 0x000011530600c986 */ /* 0x0001e2000c101124 */
[----:B------:R-:W-:Y:S05]  /*2770*/  @P3 BRA `(.L_x_56) ;  /* 0x00000000000c3947 */ /* 0x000fea0003800000 */
[----:B--2---:R-:W3:Y:S02]  /*2780*/  LDG.E.U8 R123, desc[UR36][R126.64+0x18] ;  /* 0x000018247e7b7981 */ /* 0x004ee4000c1e1100 */
[----:B---3--:R-:W-:-:S05]  /*2790*/  PRMT R73, R123, 0x8880, RZ ;  /* 0x000088807b497816 */ /* 0x008fca00000000ff */
[----:B------:R-:W-:-:S07]  /*27a0*/  IMAD R22, R73, R122, RZ ;  /* 0x0000007a49167224 */ /* 0x000fce00078e02ff */
.L_x_56:
[----:B------:R-:W-:Y:S05]  /*27b0*/  BSYNC B1 ;  /* 0x0000000000017941 */ /* 0x000fea0003800000 */
.L_x_55:
[----:B---3--:R-:W-:Y:S01]  /*27c0*/  @!P3 IMAD R73, R84, R23, R22 ;  /* 0x000000175449b224 */ /* 0x008fe200078e0216 */
[----:B------:R-:W-:Y:S04]  /*27d0*/  BSSY B1, `(.L_x_57) ;  /* 0x0000006000017945 */ /* 0x000fe80003800000 */
[----:B------:R3:W-:Y:S01]  /*27e0*/  @!P3 STG.E.U8 desc[UR36][R124.64+0x18], R73 ;  /* 0x000018497c00b986 */ /* 0x0007e2000c101124 */
[----:B------:R-:W-:Y:S05]  /*27f0*/  @P5 BRA `(.L_x_58) ;  /* 0x00000000000c5947 */ /* 0x000fea0003800000 */
[----:B--2---:R-:W3:Y:S02]  /*2800*/  LDG.E.U8 R123, desc[UR36][R126.64+0x19] ;  /* 0x000019247e7b7981 */ /* 0x004ee4000c1e1100 */
[----:B---3--:R-:W-:-:S05]  /*2810*/  PRMT R73, R123, 0x8880, RZ ;  /* 0x000088807b497816 */ /* 0x008fca00000000ff */
[----:B------:R-:W-:-:S07]  /*2820*/  IMAD R22, R73, R122, RZ ;  /* 0x0000007a49167224 */ /* 0x000fce00078e02ff */
.L_x_58:
[----:B------:R-:W-:Y:S05]  /*2830*/  BSYNC B1 ;  /* 0x0000000000017941 */ /* 0x000fea0003800000 */
.L_x_57:
[----:B------:R-:W-:Y:S01]  /*2840*/  @!P5 IMAD R85, R85, R23, R22 ;  /* 0x000000175555d224 */ /* 0x000fe200078e0216 */
[----:B------:R-:W-:Y:S04]  /*2850*/  BSSY B1, `(.L_x_59) ;  /* 0x0000006000017945 */ /* 0x000fe80003800000 */
[----:B------:R0:W-:Y:S01]  /*2860*/  @!P5 STG.E.U8 desc[UR36][R124.64+0x19], R85 ;  /* 0x000019557c00d986 */ /* 0x0001e2000c101124 */
[----:B------:R-:W-:Y:S05]  /*2870*/  @P2 BRA `(.L_x_60) ;  /* 0x00000000000c2947 */ /* 0x000fea0003800000 */
[----:B--2---:R-:W3:Y:S02]  /*2880*/  LDG.E.U8 R123, desc[UR36][R130.64+0x18] ;  /* 0x00001824827b7981 */ /* 0x004ee4000c1e1100 */
[----:B---3--:R-:W-:-:S05]  /*2890*/  PRMT R73, R123, 0x8880, RZ ;  /* 0x000088807b497816 */ /* 0x008fca00000000ff */
[----:B------:R-:W-:-:S07]  /*28a0*/  IMAD R22, R73, R122, RZ ;  /* 0x0000007a49167224 */ /* 0x000fce00078e02ff */
.L_x_60:
[----:B------:R-:W-:Y:S05]  /*28b0*/  BSYNC B1 ;  /* 0x0000000000017941 */ /* 0x000fea0003800000 */
.L_x_59:
        /* <DEDUP_REMOVED lines=11> */
.L_x_62:
[----:B------:R-:W-:Y:S05]  /*2970*/  BSYNC B1 ;  /* 0x0000000000017941 */ /* 0x000fea0003800000 */
.L_x_61:
[----:B------:R-:W-:Y:S01]  /*2980*/  @!P4 IMAD R87, R87, R23, R22 ;  /* 0x000000175757c224 */ /* 0x000fe200078e0216 */
[----:B------:R-:W-:Y:S04]  /*2990*/  BSSY B1, `(.L_x_63) ;  /* 0x0000006000017945 */ /* 0x000fe80003800000 */
[----:B------:R0:W-:Y:S01]  /*29a0*/  @!P4 STG.E.U8 desc[UR36][R6.64+0x19], R87 ;  /* 0x000019570600c986 */ /* 0x0001e2000c101124 */
[----:B------:R-:W-:Y:S05]  /*29b0*/  @P3 BRA `(.L_x_64) ;  /* 0x00000000000c3947 */ /* 0x000fea0003800000 */
[----:B--2---:R-:W3:Y:S02]  /*29c0*/  LDG.E.U8 R123, desc[UR36][R126.64+0x20] ;  /* 0x000020247e7b7981 */ /* 0x004ee4000c1e1100 */
[----:B---3--:R-:W-:-:S05]  /*29d0*/  PRMT R73, R123, 0x8880, RZ ;  /* 0x000088807b497816 */ /* 0x008fca00000000ff */
[----:B------:R-:W-:-:S07]  /*29e0*/  IMAD R22, R73, R122, RZ ;  /* 0x0000007a49167224 */ /* 0x000fce00078e02ff */
.L_x_64:
[----:B------:R-:W-:Y:S05]  /*29f0*/  BSYNC B1 ;  /* 0x0000000000017941 */ /* 0x000fea0003800000 */
.L_x_63:
[----:B---3--:R-:W-:Y:S01]  /*2a00*/  @!P3 IMAD R73, R88, R23, R22 ;  /* 0x000000175849b224 */ /* 0x008fe200078e0216 */
[----:B------:R-:W-:Y:S04]  /*2a10*/  BSSY B1, `(.L_x_65) ;  /* 0x0000006000017945 */ /* 0x000fe80003800000 */
[----:B------:R3:W-:Y:S01]  /*2a20*/  @!P3 STG.E.U8 desc[UR36][R124.64+0x20], R73 ;  /* 0x000020497c00b986 */ /* 0x0007e2000c101124 */
[----:B------:R-:W-:Y:S05]  /*2a30*/  @P5 BRA `(.L_x_66) ;  /* 0x00000000000c5947 */ /* 0x000fea0003800000 */
[----:B--2---:R-:W3:Y:S02]  /*2a40*/  LDG.E.U8 R123, desc[UR36][R126.64+0x21] ;  /* 0x000021247e7b7981 */ /* 0x004ee4000c1e1100 */
[----:B---3--:R-:W-:-:S05]  /*2a50*/  PRMT R73, R123, 0x8880, RZ ;  /* 0x000088807b497816 */ /* 0x008fca00000000ff */
[----:B------:R-:W-:-:S07]  /*2a60*/  IMAD R22, R73, R122, RZ ;  /* 0x0000007a49167224 */ /* 0x000fce00078e02ff */
.L_x_66:
[----:B------:R-:W-:Y:S05]  /*2a70*/  BSYNC B1 ;  /* 0x0000000000017941 */ /* 0x000fea0003800000 */
.L_x_65:
[----:B------:R-:W-:Y:S01]  /*2a80*/  @!P5 IMAD R89, R89, R23, R22 ;  /* 0x000000175959d224 */ /* 0x000fe200078e0216 */
[----:B------:R-:W-:Y:S04]  /*2a90*/  BSSY B1, `(.L_x_67) ;  /* 0x0000006000017945 */ /* 0x000fe80003800000 */
[----:B------:R0:W-:Y:S01]  /*2aa0*/  @!P5 STG.E.U8 desc[UR36][R124.64+0x21], R89 ;  /* 0x000021597c00d986 */ /* 0x0001e2000c101124 */
[----:B------:R-:W-:Y:S05]  /*2ab0*/  @P2 BRA `(.L_x_68) ;  /* 0x00000000000c2947 */ /* 0x000fea0003800000 */
[----:B--2---:R-:W3:Y:S02]  /*2ac0*/  LDG.E.U8 R123, desc[UR36][R130.64+0x20] ;  /* 0x00002024827b7981 */ /* 0x004ee4000c1e1100 */
[----:B---3--:R-:W-:-:S05]  /*2ad0*/  PRMT R73, R123, 0x8880, RZ ;  /* 0x000088807b497816 */ /* 0x008fca00000000ff */
[----:B------:R-:W-:-:S07]  /*2ae0*/  IMAD R22, R73, R122, RZ ;  /* 0x0000007a49167224 */ /* 0x000fce00078e02ff */
.L_x_68:
[----:B------:R-:W-:Y:S05]  /*2af0*/  BSYNC B1 ;  /* 0x0000000000017941 */ /* 0x000fea0003800000 */
.L_x_67:
        /* <DEDUP_REMOVED lines=11> */
.L_x_70:
[----:B------:R-:W-:Y:S05]  /*2bb0*/  BSYNC B1 ;  /* 0x0000000000017941 */ /* 0x000fea0003800000 */
.L_x_69:
[----:B------:R-:W-:Y:S01]  /*2bc0*/  @!P4 IMAD R91, R91, R23, R22 ;  /* 0x000000175b5bc224 */ /* 0x000fe200078e0216 */
[----:B------:R-:W-:Y:S04]  /*2bd0*/  BSSY B1, `(.L_x_71) ;  /* 0x0000006000017945 */ /* 0x000fe80003800000 */
[----:B------:R0:W-:Y:S01]  /*2be0*/  @!P4 STG.E.U8 desc[UR36][R6.64+0x21], R91 ;  /* 0x0000215b0600c986 */ /* 0x0001e2000c101124 */
[----:B------:R-:W-:Y:S05]  /*2bf0*/  @P3 BRA `(.L_x_72) ;  /* 0x00000000000c3947 */ /* 0x000fea0003800000 */
[----:B--2---:R-:W3:Y:S02]  /*2c00*/  LDG.E.U8 R123, desc[UR36][R126.64+0x28] ;  /* 0x000028247e7b7981 */ /* 0x004ee4000c1e1100 */
[----:B---3--:R-:W-:-:S05]  /*2c10*/  PRMT R73, R123, 0x8880, RZ ;  /* 0x000088807b497816 */ /* 0x008fca00000000ff */
[----:B------:R-:W-:-:S07]  /*2c20*/  IMAD R22, R73, R122, RZ ;  /* 0x0000007a49167224 */ /* 0x000fce00078e02ff */
.L_x_72:
[----:B------:R-:W-:Y:S05]  /*2c30*/  BSYNC B1 ;  /* 0x0000000000017941 */ /* 0x000fea0003800000 */
.L_x_71:
[----:B---3--:R-:W-:Y:S01]  /*2c40*/  @!P3 IMAD R73, R92, R23, R22 ;  /* 0x000000175c49b224 */ /* 0x008fe200078e0216 */
[----:B------:R-:W-:Y:S04]  /*2c50*/  BSSY B1, `(.L_x_73) ;  /* 0x0000006000017945 */ /* 0x000fe80003800000 */
[----:B------:R3:W-:Y:S01]  /*2c60*/  @!P3 STG.E.U8 desc[UR36][R124.64+0x28], R73 ;  /* 0x000028497c00b986 */ /* 0x0007e2000c101124 */
[----:B------:R-:W-:Y:S05]  /*2c70*/  @P5 BRA `(.L_x_74) ;  /* 0x00000000000c5947 */ /* 0x000fea0003800000 */
[----:B--2---:R-:W3:Y:S02]  /*2c80*/  LDG.E.U8 R123, desc[UR36][R126.64+0x29] ;  /* 0x000029247e7b7981 */ /* 0x004ee4000c1e1100 */
[----:B---3--:R-:W-:-:S05]  /*2c90*/  PRMT R73, R123, 0x8880, RZ ;  /* 0x000088807b497816 */ /* 0x008fca00000000ff */
[----:B------:R-:W-:-:S07]  /*2ca0*/  IMAD R22, R73, R122, RZ ;  /* 0x0000007a49167224 */ /* 0x000fce00078e02ff */
.L_x_74:
[----:B------:R-:W-:Y:S05]  /*2cb0*/  BSYNC B1 ;  /* 0x0000000000017941 */ /* 0x000fea0003800000 */
.L_x_73:
[----:B------:R-:W-:Y:S01]  /*2cc0*/  @!P5 IMAD R93, R93, R23, R22 ;  /* 0x000000175d5dd224 */ /* 0x000fe200078e0216 */
[----:B------:R-:W-:Y:S04]  /*2cd0*/  BSSY B1, `(.L_x_75) ;  /* 0x0000006000017945 */ /* 0x000fe80003800000 */
[----:B------:R0:W-:Y:S01]  /*2ce0*/  @!P5 STG.E.U8 desc[UR36][R124.64+0x29], R93 ;  /* 0x0000295d7c00d986 */ /* 0x0001e2000c101124 */
[----:B------:R-:W-:Y:S05]  /*2cf0*/  @P2 BRA `(.L_x_76) ;  /* 0x00000000000c2947 */ /* 0x000fea0003800000 */
[----:B--2---:R-:W3:Y:S02]  /*2d00*/  LDG.E.U8 R123, desc[UR36][R130.64+0x28] ;  /* 0x00002824827b7981 */ /* 0x004ee4000c1e1100 */
[----:B---3--:R-:W-:-:S05]  /*2d10*/  PRMT R73, R123, 0x8880, RZ ;  /* 0x000088807b497816 */ /* 0x008fca00000000ff */
[----:B------:R-:W-:-:S07]  /*2d20*/  IMAD R22, R73, R122, RZ ;  /* 0x0000007a49167224 */ /* 0x000fce00078e02ff */
.L_x_76:
[----:B------:R-:W-:Y:S05]  /*2d30*/  BSYNC B1 ;  /* 0x0000000000017941 */ /* 0x000fea0003800000 */
.L_x_75:
        /* <DEDUP_REMOVED lines=11> */
.L_x_78:
[----:B------:R-:W-:Y:S05]  /*2df0*/  BSYNC B1 ;  /* 0x0000000000017941 */ /* 0x000fea0003800000 */
.L_x_77:
[----:B------:R-:W-:Y:S01]  /*2e00*/  @!P4 IMAD R95, R95, R23, R22 ;  /* 0x000000175f5fc224 */ /* 0x000fe200078e0216 */
[----:B------:R-:W-:Y:S04]  /*2e10*/  BSSY B1, `(.L_x_79) ;  /* 0x0000006000017945 */ /* 0x000fe80003800000 */
[----:B------:R0:W-:Y:S01]  /*2e20*/  @!P4 STG.E.U8 desc[UR36][R6.64+0x29], R95 ;  /* 0x0000295f0600c986 */ /* 0x0001e2000c101124 */
[----:B------:R-:W-:Y:S05]  /*2e30*/  @P3 BRA `(.L_x_80) ;  /* 0x00000000000c3947 */ /* 0x000fea0003800000 */
[----:B--2---:R-:W3:Y:S02]  /*2e40*/  LDG.E.U8 R123, desc[UR36][R126.64+0x30] ;  /* 0x000030247e7b7981 */ /* 0x004ee4000c1e1100 */
[----:B---3--:R-:W-:-:S05]  /*2e50*/  PRMT R73, R123, 0x8880, RZ ;  /* 0x000088807b497816 */ /* 0x008fca00000000ff */
[----:B------:R-:W-:-:S07]  /*2e60*/  IMAD R22, R73, R122, RZ ;  /* 0x0000007a49167224 */ /* 0x000fce00078e02ff */
.L_x_80:
[----:B------:R-:W-:Y:S05]  /*2e70*/  BSYNC B1 ;  /* 0x0000000000017941 */ /* 0x000fea0003800000 */
.L_x_79:
[----:B---3--:R-:W-:Y:S01]  /*2e80*/  @!P3 IMAD R73, R96, R23, R22 ;  /* 0x000000176049b224 */ /* 0x008fe200078e0216 */
[----:B------:R-:W-:Y:S04]  /*2e90*/  BSSY B1, `(.L_x_81) ;  /* 0x0000006000017945 */ /* 0x000fe80003800000 */
[----:B------:R3:W-:Y:S01]  /*2ea0*/  @!P3 STG.E.U8 desc[UR36][R124.64+0x30], R73 ;  /* 0x000030497c00b986 */ /* 0x0007e2000c101124 */
[----:B------:R-:W-:Y:S05]  /*2eb0*/  @P5 BRA `(.L_x_82) ;  /* 0x00000000000c5947 */ /* 0x000fea0003800000 */
[----:B--2---:R-:W3:Y:S02]  /*2ec0*/  LDG.E.U8 R123, desc[UR36][R126.64+0x31] ;  /* 0x000031247e7b7981 */ /* 0x004ee4000c1e1100 */
[----:B---3--:R-:W-:-:S05]  /*2ed0*/  PRMT R73, R123, 0x8880, RZ ;  /* 0x000088807b497816 */ /* 0x008fca00000000ff */
[----:B------:R-:W-:-:S07]  /*2ee0*/  IMAD R22, R73, R122, RZ ;  /* 0x0000007a49167224 */ /* 0x000fce00078e02ff */
.L_x_82:
[----:B------:R-:W-:Y:S05]  /*2ef0*/  BSYNC B1 ;  /* 0x0000000000017941 */ /* 0x000fea0003800000 */
.L_x_81:
[----:B------:R-:W-:Y:S01]  /*2f00*/  @!P5 IMAD R97, R97, R23, R22 ;  /* 0x000000176161d224 */ /* 0x000fe200078e0216 */
[----:B------:R-:W-:Y:S04]  /*2f10*/  BSSY B1, `(.L_x_83) ;  /* 0x0000006000017945 */ /* 0x000fe80003800000 */
[----:B------:R0:W-:Y:S01]  /*2f20*/  @!P5 STG.E.U8 desc[UR36][R124.64+0x31], R97 ;  /* 0x000031617c00d986 */ /* 0x0001e2000c101124 */
[----:B------:R-:W-:Y:S05]  /*2f30*/  @P2 BRA `(.L_x_84) ;  /* 0x00000000000c2947 */ /* 0x000fea0003800000 */
[----:B--2---:R-:W3:Y:S02]  /*2f40*/  LDG.E.U8 R123, desc[UR36][R130.64+0x30] ;  /* 0x00003024827b7981 */ /* 0x004ee4000c1e1100 */
[----:B---3--:R-:W-:-:S05]  /*2f50*/  PRMT R73, R123, 0x8880, RZ ;  /* 0x000088807b497816 */ /* 0x008fca00000000ff */
[----:B------:R-:W-:-:S07]  /*2f60*/  IMAD R22, R73, R122, RZ ;  /* 0x0000007a49167224 */ /* 0x000fce00078e02ff */
.L_x_84:
[----:B------:R-:W-:Y:S05]  /*2f70*/  BSYNC B1 ;  /* 0x0000000000017941 */ /* 0x000fea0003800000 */
.L_x_83:
        /* <DEDUP_REMOVED lines=11> */
.L_x_86:
[----:B------:R-:W-:Y:S05]  /*3030*/  BSYNC B1 ;  /* 0x0000000000017941 */ /* 0x000fea0003800000 */
.L_x_85:
[----:B------:R-:W-:Y:S01]  /*3040*/  @!P4 IMAD R99, R99, R23, R22 ;  /* 0x000000176363c224 */ /* 0x000fe200078e0216 */
[----:B------:R-:W-:Y:S04]  /*3050*/  BSSY B1, `(.L_x_87) ;  /* 0x0000006000017945 */ /* 0x000fe80003800000 */
[----:B------:R0:W-:Y:S01]  /*3060*/  @!P4 STG.E.U8 desc[UR36][R6.64+0x31], R99 ;  /* 0x000031630600c986 */ /* 0x0001e2000c101124 */
[----:B------:R-:W-:Y:S05]  /*3070*/  @P3 BRA `(.L_x_88) ;  /* 0x00000000000c3947 */ /* 0x000fea0003800000 */
[----:B--2---:R-:W3:Y:S02]  /*3080*/  LDG.E.U8 R123, desc[UR36][R126.64+0x38] ;  /* 0x000038247e7b7981 */ /* 0x004ee4000c1e1100 */
[----:B---3--:R-:W-:-:S05]  /*3090*/  PRMT R73, R123, 0x8880, RZ ;  /* 0x000088807b497816 */ /* 0x008fca00000000ff */
[----:B------:R-:W-:-:S07]  /*30a0*/  IMAD R22, R73, R122, RZ ;  /* 0x0000007a49167224 */ /* 0x000fce00078e02ff */
.L_x_88:
[----:B------:R-:W-:Y:S05]  /*30b0*/  BSYNC B1 ;  /* 0x0000000000017941 */ /* 0x000fea0003800000 */
.L_x_87:
[----:B---3--:R-:W-:Y:S01]  /*30c0*/  @!P3 IMAD R73, R100, R23, R22 ;  /* 0x000000176449b224 */ /* 0x008fe200078e0216 */
[----:B------:R-:W-:Y:S04]  /*30d0*/  BSSY B1, `(.L_x_89) ;  /* 0x0000006000017945 */ /* 0x000fe80003800000 */
[----:B------:R3:W-:Y:S01]  /*30e0*/  @!P3 STG.E.U8 desc[UR36][R124.64+0x38], R73 ;  /* 0x000038497c00b986 */ /* 0x0007e2000c101124 */
[----:B------:R-:W-:Y:S05]  /*30f0*/  @P5 BRA `(.L_x_90) ;  /* 0x00000000000c5947 */ /* 0x000fea0003800000 */
[----:B--2---:R-:W3:Y:S02]  /*3100*/  LDG.E.U8 R123, desc[UR36][R126.64+0x39] ;  /* 0x000039247e7b7981 */ /* 0x004ee4000c1e1100 */
[----:B---3--:R-:W-:-:S05]  /*3110*/  PRMT R73, R123, 0x8880, RZ ;  /* 0x000088807b497816 */ /* 0x008fca00000000ff */
[----:B------:R-:W-:-:S07]  /*3120*/  IMAD R22, R73, R122, RZ ;  /* 0x0000007a49167224 */ /* 0x000fce00078e02ff */
.L_x_90:
[----:B------:R-:W-:Y:S05]  /*3130*/  BSYNC B1 ;  /* 0x0000000000017941 */ /* 0x000fea0003800000 */
.L_x_89:
[----:B------:R-:W-:Y:S01]  /*3140*/  @!P5 IMAD R101, R101, R23, R22 ;  /* 0x000000176565d224 */ /* 0x000fe200078e0216 */
[----:B------:R-:W-:Y:S04]  /*3150*/  BSSY B1, `(.L_x_91) ;  /* 0x0000006000017945 */ /* 0x000fe80003800000 */
[----:B------:R0:W-:Y:S01]  /*3160*/  @!P5 STG.E.U8 desc[UR36][R124.64+0x39], R101 ;  /* 0x000039657c00d986 */ /* 0x0001e2000c101124 */
[----:B------:R-:W-:Y:S05]  /*3170*/  @P2 BRA `(.L_x_92) ;  /* 0x00000000000c2947 */ /* 0x000fea0003800000 */
[----:B--2---:R-:W3:Y:S02]  /*3180*/  LDG.E.U8 R123, desc[UR36][R130.64+0x38] ;  /* 0x00003824827b7981 */ /* 0x004ee4000c1e1100 */
[----:B---3--:R-:W-:-:S05]  /*3190*/  PRMT R73, R123, 0x8880, RZ ;  /* 0x000088807b497816 */ /* 0x008fca00000000ff */
[----:B------:R-:W-:-:S07]  /*31a0*/  IMAD R22, R73, R122, RZ ;  /* 0x0000007a49167224 */ /* 0x000fce00078e02ff */
.L_x_92:
[----:B------:R-:W-:Y:S05]  /*31b0*/  BSYNC B1 ;  /* 0x0000000000017941 */ /* 0x000fea0003800000 */
.L_x_91:
        /* <DEDUP_REMOVED lines=11> */
.L_x_94:
[----:B------:R-:W-:Y:S05]  /*3270*/  BSYNC B1 ;  /* 0x0000000000017941 */ /* 0x000fea0003800000 */
.L_x_93:
[----:B------:R-:W-:Y:S01]  /*3280*/  @!P4 IMAD R103, R103, R23, R22 ;  /* 0x000000176767c224 */ /* 0x000fe200078e0216 */
[----:B------:R-:W-:Y:S04]  /*3290*/  BSSY B1, `(.L_x_95) ;  /* 0x0000006000017945 */ /* 0x000fe80003800000 */
[----:B------:R0:W-:Y:S01]  /*32a0*/  @!P4 STG.E.U8 desc[UR36][R6.64+0x39], R103 ;  /* 0x000039670600c986 */ /* 0x0001e2000c101124 */
[----:B------:R-:W-:Y:S05]  /*32b0*/  @P3 BRA `(.L_x_96) ;  /* 0x00000000000c3947 */ /* 0x000fea0003800000 */
[----:B--2---:R-:W3:Y:S02]  /*32c0*/  LDG.E.U8 R123, desc[UR36][R126.64+0x40] ;  /* 0x000040247e7b7981 */ /* 0x004ee4000c1e1100 */
[----:B---3--:R-:W-:-:S05]  /*32d0*/  PRMT R73, R123, 0x8880, RZ ;  /* 0x000088807b497816 */ /* 0x008fca00000000ff */
[----:B------:R-:W-:-:S07]  /*32e0*/  IMAD R22, R73, R122, RZ ;  /* 0x0000007a49167224 */ /* 0x000fce00078e02ff */
.L_x_96:
[----:B------:R-:W-:Y:S05]  /*32f0*/  BSYNC B1 ;  /* 0x0000000000017941 */ /* 0x000fea0003800000 */
.L_x_95:
[----:B---3--:R-:W-:Y:S01]  /*3300*/  @!P3 IMAD R73, R104, R23, R22 ;  /* 0x000000176849b224 */ /* 0x008fe200078e0216 */
[----:B------:R-:W-:Y:S04]  /*3310*/  BSSY B1, `(.L_x_97) ;  /* 0x0000006000017945 */ /* 0x000fe80003800000 */
[----:B------:R3:W-:Y:S01]  /*3320*/  @!P3 STG.E.U8 desc[UR36][R124.64+0x40], R73 ;  /* 0x000040497c00b986 */ /* 0x0007e2000c101124 */
[----:B------:R-:W-:Y:S05]  /*3330*/  @P5 BRA `(.L_x_98) ;  /* 0x00000000000c5947 */ /* 0x000fea0003800000 */
[----:B--2---:R-:W3:Y:S02]  /*3340*/  LDG.E.U8 R123, desc[UR36][R126.64+0x41] ;  /* 0x000041247e7b7981 */ /* 0x004ee4000c1e1100 */
[----:B---3--:R-:W-:-:S05]  /*3350*/  PRMT R73, R123, 0x8880, RZ ;  /* 0x000088807b497816 */ /* 0x008fca00000000ff */
[----:B------:R-:W-:-:S07]  /*3360*/  IMAD R22, R73, R122, RZ ;  /* 0x0000007a49167224 */ /* 0x000fce00078e02ff */
.L_x_98:
[----:B------:R-:W-:Y:S05]  /*3370*/  BSYNC B1 ;  /* 0x0000000000017941 */ /* 0x000fea0003800000 */
.L_x_97:
[----:B------:R-:W-:Y:S01]  /*3380*/  @!P5 IMAD R105, R105, R23, R22 ;  /* 0x000000176969d224 */ /* 0x000fe200078e0216 */
[----:B------:R-:W-:Y:S04]  /*3390*/  BSSY B1, `(.L_x_99) ;  /* 0x0000006000017945 */ /* 0x000fe80003800000 */
[----:B------:R0:W-:Y:S01]  /*33a0*/  @!P5 STG.E.U8 desc[UR36][R124.64+0x41], R105 ;  /* 0x000041697c00d986 */ /* 0x0001e2000c101124 */
[----:B------:R-:W-:Y:S05]  /*33b0*/  @P2 BRA `(.L_x_100) ;  /* 0x00000000000c2947 */ /* 0x000fea0003800000 */
[----:B--2---:R-:W3:Y:S02]  /*33c0*/  LDG.E.U8 R123, desc[UR36][R130.64+0x40] ;  /* 0x00004024827b7981 */ /* 0x004ee4000c1e1100 */
[----:B---3--:R-:W-:-:S05]  /*33d0*/  PRMT R73, R123, 0x8880, RZ ;  /* 0x000088807b497816 */ /* 0x008fca00000000ff */
[----:B------:R-:W-:-:S07]  /*33e0*/  IMAD R22, R73, R122, RZ ;  /* 0x0000007a49167224 */ /* 0x000fce00078e02ff */
.L_x_100:
[----:B------:R-:W-:Y:S05]  /*33f0*/  BSYNC B1 ;  /* 0x0000000000017941 */ /* 0x000fea0003800000 */
.L_x_99:
        /* <DEDUP_REMOVED lines=11> */
.L_x_102:
[----:B------:R-:W-:Y:S05]  /*34b0*/  BSYNC B1 ;  /* 0x0000000000017941 */ /* 0x000fea0003800000 */
.L_x_101:
[----:B------:R-:W-:Y:S01]  /*34c0*/  @!P4 IMAD R107, R107, R23, R22 ;  /* 0x000000176b6bc224 */ /* 0x000fe200078e0216 */
[----:B------:R-:W-:Y:S04]  /*34d0*/  BSSY B1, `(.L_x_103) ;  /* 0x0000006000017945 */ /* 0x000fe80003800000 */
[----:B------:R0:W-:Y:S01]  /*34e0*/  @!P4 STG.E.U8 desc[UR36][R6.64+0x41], R107 ;  /* 0x0000416b0600c986 */ /* 0x0001e2000c101124 */
[----:B------:R-:W-:Y:S05]  /*34f0*/  @P3 BRA `(.L_x_104) ;  /* 0x00000000000c3947 */ /* 0x000fea0003800000 */
[----:B--2---:R-:W3:Y:S02]  /*3500*/  LDG.E.U8 R123, desc[UR36][R126.64+0x48] ;  /* 0x000048247e7b7981 */ /* 0x004ee4000c1e1100 */
[----:B---3--:R-:W-:-:S05]  /*3510*/  PRMT R73, R123, 0x8880, RZ ;  /* 0x000088807b497816 */ /* 0x008fca00000000ff */
[----:B------:R-:W-:-:S07]  /*3520*/  IMAD R22, R73, R122, RZ ;  /* 0x0000007a49167224 */ /* 0x000fce00078e02ff */
.L_x_104:
[----:B------:R-:W-:Y:S05]  /*3530*/  BSYNC B1 ;  /* 0x0000000000017941 */ /* 0x000fea0003800000 */
.L_x_103:
[----:B---3--:R-:W-:Y:S01]  /*3540*/  @!P3 IMAD R73, R108, R23, R22 ;  /* 0x000000176c49b224 */ /* 0x008fe200078e0216 */
[----:B------:R-:W-:Y:S04]  /*3550*/  BSSY B1, `(.L_x_105) ;  /* 0x0000006000017945 */ /* 0x000fe80003800000 */
[----:B------:R3:W-:Y:S01]  /*3560*/  @!P3 STG.E.U8 desc[UR36][R124.64+0x48], R73 ;  /* 0x000048497c00b986 */ /* 0x0007e2000c101124 */
[----:B------:R-:W-:Y:S05]  /*3570*/  @P5 BRA `(.L_x_106) ;  /* 0x00000000000c5947 */ /* 0x000fea0003800000 */
[----:B--2---:R-:W3:Y:S02]  /*3580*/  LDG.E.U8 R123, desc[UR36][R126.64+0x49] ;  /* 0x000049247e7b7981 */ /* 0x004ee4000c1e1100 */
[----:B---3--:R-:W-:-:S05]  /*3590*/  PRMT R73, R123, 0x8880, RZ ;  /* 0x000088807b497816 */ /* 0x008fca00000000ff */
[----:B------:R-:W-:-:S07]  /*35a0*/  IMAD R22, R73, R122, RZ ;  /* 0x0000007a49167224 */ /* 0x000fce00078e02ff */
.L_x_106:
[----:B------:R-:W-:Y:S05]  /*35b0*/  BSYNC B1 ;  /* 0x0000000000017941 */ /* 0x000fea0003800000 */
.L_x_105:
[----:B------:R-:W-:Y:S01]  /*35c0*/  @!P5 IMAD R109, R109, R23, R22 ;  /* 0x000000176d6dd224 */ /* 0x000fe200078e0216 */
[----:B------:R-:W-:Y:S04]  /*35d0*/  BSSY B1, `(.L_x_107) ;  /* 0x0000006000017945 */ /* 0x000fe80003800000 */
[----:B------:R0:W-:Y:S01]  /*35e0*/  @!P5 STG.E.U8 desc[UR36][R124.64+0x49], R109 ;  /* 0x0000496d7c00d986 */ /* 0x0001e2000c101124 */
[----:B------:R-:W-:Y:S05]  /*35f0*/  @P2 BRA `(.L_x_108) ;  /* 0x00000000000c2947 */ /* 0x000fea0003800000 */
[----:B--2---:R-:W3:Y:S02]  /*3600*/  LDG.E.U8 R123, desc[UR36][R130.64+0x48] ;  /* 0x00004824827b7981 */ /* 0x004ee4000c1e1100 */
[----:B---3--:R-:W-:-:S05]  /*3610*/  PRMT R73, R123, 0x8880, RZ ;  /* 0x000088807b497816 */ /* 0x008fca00000000ff */
[----:B------:R-:W-:-:S07]  /*3620*/  IMAD R22, R73, R122, RZ ;  /* 0x0000007a49167224 */ /* 0x000fce00078e02ff */
.L_x_108:
[----:B------:R-:W-:Y:S05]  /*3630*/  BSYNC B1 ;  /* 0x0000000000017941 */ /* 0x000fea0003800000 */
.L_x_107:
        /* <DEDUP_REMOVED lines=11> */
.L_x_110:
[----:B------:R-:W-:Y:S05]  /*36f0*/  BSYNC B1 ;  /* 0x0000000000017941 */ /* 0x000fea0003800000 */
.L_x_109:
[----:B------:R-:W-:Y:S01]  /*3700*/  @!P4 IMAD R111, R111, R23, R22 ;  /* 0x000000176f6fc224 */ /* 0x000fe200078e0216 */
[----:B------:R-:W-:Y:S04]  /*3710*/  BSSY B1, `(.L_x_111) ;  /* 0x0000006000017945 */ /* 0x000fe80003800000 */
[----:B------:R0:W-:Y:S01]  /*3720*/  @!P4 STG.E.U8 desc[UR36][R6.64+0x49], R111 ;  /* 0x0000496f0600c986 */ /* 0x0001e2000c101124 */
[----:B------:R-:W-:Y:S05]  /*3730*/  @P3 BRA `(.L_x_112) ;  /* 0x00000000000c3947 */ /* 0x000fea0003800000 */
[----:B--2---:R-:W3:Y:S02]  /*3740*/  LDG.E.U8 R123, desc[UR36][R126.64+0x50] ;  /* 0x000050247e7b7981 */ /* 0x004ee4000c1e1100 */
[----:B---3--:R-:W-:-:S05]  /*3750*/  PRMT R73, R123, 0x8880, RZ ;  /* 0x000088807b497816 */ /* 0x008fca00000000ff */
[----:B------:R-:W-:-:S07]  /*3760*/  IMAD R22, R73, R122, RZ ;  /* 0x0000007a49167224 */ /* 0x000fce00078e02ff */
.L_x_112:
[----:B------:R-:W-:Y:S05]  /*3770*/  BSYNC B1 ;  /* 0x0000000000017941 */ /* 0x000fea0003800000 */
.L_x_111:
[----:B---3--:R-:W-:Y:S01]  /*3780*/  @!P3 IMAD R73, R112, R23, R22 ;  /* 0x000000177049b224 */ /* 0x008fe200078e0216 */
[----:B------:R-:W-:Y:S04]  /*3790*/  BSSY B1, `(.L_x_113) ;  /* 0x0000006000017945 */ /* 0x000fe80003800000 */
[----:B------:R3:W-:Y:S01]  /*37a0*/  @!P3 STG.E.U8 desc[UR36][R124.64+0x50], R73 ;  /* 0x000050497c00b986 */ /* 0x0007e2000c101124 */
[----:B------:R-:W-:Y:S05]  /*37b0*/  @P5 BRA `(.L_x_114) ;  /* 0x00000000000c5947 */ /* 0x000fea0003800000 */
[----:B--2---:R-:W3:Y:S02]  /*37c0*/  LDG.E.U8 R123, desc[UR36][R126.64+0x51] ;  /* 0x000051247e7b7981 */ /* 0x004ee4000c1e1100 */
[----:B---3--:R-:W-:-:S05]  /*37d0*/  PRMT R73, R123, 0x8880, RZ ;  /* 0x000088807b497816 */ /* 0x008fca00000000ff */
[----:B------:R-:W-:-:S07]  /*37e0*/  IMAD R22, R73, R122, RZ ;  /* 0x0000007a49167224 */ /* 0x000fce00078e02ff */
.L_x_114:
[----:B------:R-:W-:Y:S05]  /*37f0*/  BSYNC B1 ;  /* 0x0000000000017941 */ /* 0x000fea0003800000 */
.L_x_113:
[----:B------:R-:W-:Y:S01]  /*3800*/  @!P5 IMAD R113, R113, R23, R22 ;  /* 0x000000177171d224 */ /* 0x000fe200078e0216 */
[----:B------:R-:W-:Y:S04]  /*3810*/  BSSY B1, `(.L_x_115) ;  /* 0x0000006000017945 */ /* 0x000fe80003800000 */
[----:B------:R0:W-:Y:S01]  /*3820*/  @!P5 STG.E.U8 desc[UR36][R124.64+0x51], R113 ;  /* 0x000051717c00d986 */ /* 0x0001e2000c101124 */
[----:B------:R-:W-:Y:S05]  /*3830*/  @P2 BRA `(.L_x_116) ;  /* 0x00000000000c2947 */ /* 0x000fea0003800000 */
[----:B--2---:R-:W3:Y:S02]  /*3840*/  LDG.E.U8 R123, desc[UR36][R130.64+0x50] ;  /* 0x00005024827b7981 */ /* 0x004ee4000c1e1100 */
[----:B---3--:R-:W-:-:S05]  /*3850*/  PRMT R73, R123, 0x8880, RZ ;  /* 0x000088807b497816 */ /* 0x008fca00000000ff */
[----:B------:R-:W-:-:S07]  /*3860*/  IMAD R22, R73, R122, RZ ;  /* 0x0000007a49167224 */ /* 0x000fce00078e02ff */
.L_x_116:
[----:B------:R-:W-:Y:S05]  /*3870*/  BSYNC B1 ;  /* 0x0000000000017941 */ /* 0x000fea0003800000 */
.L_x_115:
[----:B------:R-:W-:Y:S01]  /*3880*/  ISETP.LT.OR P4, PT, R132, 0x52, !P1 ;  /* 0x000000528400780c */ /* 0x000fe20004f81670 */
[----:B---3--:R-:W-:Y:S01]  /*3890*/  @!P2 IMAD R73, R114, R23, R22 ;  /* 0x000000177249a224 */ /* 0x008fe200078e0216 */
[----:B------:R-:W-:Y:S01]  /*38a0*/  BSSY B1, `(.L_x_117) ;  /* 0x000000b000017945 */ /* 0x000fe20003800000 */
[C---:B------:R-:W-:Y:S02]  /*38b0*/  ISETP.LT.OR P3, PT, R132.reuse, 0x59, !P0 ;  /* 0x000000598400780c */ /* 0x040fe40004761670 */
[----:B------:R-:W-:Y:S01]  /*38c0*/  IADD3 R133, P5, R133, 0x80, RZ ;  /* 0x0000008085857810 */ /* 0x000fe20007fbe0ff */
[----:B------:R3:W-:Y:S01]  /*38d0*/  @!P2 STG.E.U8 desc[UR36][R6.64+0x50], R73 ;  /* 0x000050490600a986 */ /* 0x0007e2000c101124 */
[C---:B------:R-:W-:Y:S02]  /*38e0*/  ISETP.LT.OR P2, PT, R132.reuse, 0x59, !P1 ;  /* 0x000000598400780c */ /* 0x040fe40004f41670 */
[C---:B------:R-:W-:Y:S02]  /*38f0*/  ISETP.LT.OR P0, PT, R132.reuse, 0x5a, !P0 ;  /* 0x0000005a8400780c */ /* 0x040fe40004701670 */
[----:B------:R-:W-:-:S02]  /*3900*/  ISETP.LT.OR P1, PT, R132, 0x5a, !P1 ;  /* 0x0000005a8400780c */ /* 0x000fc40004f21670 */
[----:B------:R-:W-:Y:S11]  /*3910*/  @P4 BRA `(.L_x_118) ;  /* 0x00000000000c4947 */ /* 0x000ff60003800000 */
[----:B--2---:R-:W3:Y:S02]  /*3920*/  LDG.E.U8 R123, desc[UR36][R130.64+0x51] ;  /* 0x00005124827b7981 */ /* 0x004ee4000c1e1100 */
[----:B---3--:R-:W-:-:S05]  /*3930*/  PRMT R73, R123, 0x8880, RZ ;  /* 0x000088807b497816 */ /* 0x008fca00000000ff */
[----:B------:R-:W-:-:S07]  /*3940*/  IMAD R22, R73, R122, RZ ;  /* 0x0000007a49167224 */ /* 0x000fce00078e02ff */
.L_x_118:
[----:B------:R-:W-:Y:S05]  /*3950*/  BSYNC B1 ;  /* 0x0000000000017941 */ /* 0x000fea0003800000 */
.L_x_117:
[----:B------:R-:W-:Y:S01]  /*3960*/  @!P4 IMAD R115, R115, R23, R22 ;  /* 0x000000177373c224 */ /* 0x000fe200078e0216 */
[----:B------:R-:W-:Y:S04]  /*3970*/  BSSY B1, `(.L_x_119) ;  /* 0x0000006000017945 */ /* 0x000fe80003800000 */
[----:B------:R0:W-:Y:S01]  /*3980*/  @!P4 STG.E.U8 desc[UR36][R6.64+0x51], R115 ;  /* 0x000051730600c986 */ /* 0x0001e2000c101124 */
[----:B------:R-:W-:Y:S05]  /*3990*/  @P3 BRA `(.L_x_120) ;  /* 0x00000000000c3947 */ /* 0x000fea0003800000 */
[----:B--2---:R-:W3:Y:S02]  /*39a0*/  LDG.E.U8 R123, desc[UR36][R126.64+0x58] ;  /* 0x000058247e7b7981 */ /* 0x004ee4000c1e1100 */
[----:B---3--:R-:W-:-:S05]  /*39b0*/  PRMT R73, R123, 0x8880, RZ ;  /* 0x000088807b497816 */ /* 0x008fca00000000ff */
[----:B------:R-:W-:-:S07]  /*39c0*/  IMAD R22, R73, R122, RZ ;  /* 0x0000007a49167224 */ /* 0x000fce00078e02ff */
.L_x_120:
[----:B------:R-:W-:Y:S05]  /*39d0*/  BSYNC B1 ;  /* 0x0000000000017941 */ /* 0x000fea0003800000 */
.L_x_119:
[----:B---3--:R-:W-:Y:S01]  /*39e0*/  @!P3 IMAD R73, R116, R23, R22 ;  /* 0x000000177449b224 */ /* 0x008fe200078e0216 */
[----:B------:R-:W-:Y:S01]  /*39f0*/  BSSY B1, `(.L_x_121) ;  /* 0x0000007000017945 */ /* 0x000fe20003800000 */
[----:B------:R-:W-:-:S03]  /*3a00*/  IMAD.X R121, RZ, RZ, R121, P5 ;  /* 0x000000ffff797224 */ /* 0x000fc600028e0679 */
[----:B------:R3:W-:Y:S01]  /*3a10*/  @!P3 STG.E.U8 desc[UR36][R124.64+0x58], R73 ;  /* 0x000058497c00b986 */ /* 0x0007e2000c101124 */
[----:B------:R-:W-:Y:S05]  /*3a20*/  @P0 BRA `(.L_x_122) ;  /* 0x00000000000c0947 */ /* 0x000fea0003800000 */
[----:B--2---:R-:W3:Y:S02]  /*3a30*/  LDG.E.U8 R123, desc[UR36][R126.64+0x59] ;  /* 0x000059247e7b7981 */ /* 0x004ee4000c1e1100 */
[----:B---3--:R-:W-:-:S05]  /*3a40*/  PRMT R73, R123, 0x8880, RZ ;  /* 0x000088807b497816 */ /* 0x008fca00000000ff */
[----:B------:R-:W-:-:S07]  /*3a50*/  IMAD R22, R73, R122, RZ ;  /* 0x0000007a49167224 */ /* 0x000fce00078e02ff */
.L_x_122:
[----:B------:R-:W-:Y:S05]  /*3a60*/  BSYNC B1 ;  /* 0x0000000000017941 */ /* 0x000fea0003800000 */
.L_x_121:
[----:B------:R-:W-:Y:S01]  /*3a70*/  @!P0 IMAD R117, R117, R23, R22 ;  /* 0x0000001775758224 */ /* 0x000fe200078e0216 */
[----:B------:R-:W-:Y:S01]  /*3a80*/  BSSY B1, `(.L_x_123) ;  /* 0x0000007000017945 */ /* 0x000fe20003800000 */
[----:B------:R-:W-:-:S03]  /*3a90*/  IMAD R72, R121, R20, RZ ;  /* 0x0000001479487224 */ /* 0x000fc600078e02ff */
[----:B------:R0:W-:Y:S01]  /*3aa0*/  @!P0 STG.E.U8 desc[UR36][R124.64+0x59], R117 ;  /* 0x000059757c008986 */ /* 0x0001e2000c101124 */
[----:B------:R-:W-:Y:S05]  /*3ab0*/  @P2 BRA `(.L_x_124) ;  /* 0x00000000000c2947 */ /* 0x000fea0003800000 */
[----:B--2---:R-:W3:Y:S02]  /*3ac0*/  LDG.E.U8 R123, desc[UR36][R130.64+0x58] ;  /* 0x00005824827b7981 */ /* 0x004ee4000c1e1100 */
[----:B---3--:R-:W-:-:S05]  /*3ad0*/  PRMT R73, R123, 0x8880, RZ ;  /* 0x000088807b497816 */ /* 0x008fca00000000ff */
[----:B------:R-:W-:-:S07]  /*3ae0*/  IMAD R22, R73, R122, RZ ;  /* 0x0000007a49167224 */ /* 0x000fce00078e02ff */
.L_x_124:
[----:B------:R-:W-:Y:S05]  /*3af0*/  BSYNC B1 ;  /* 0x0000000000017941 */ /* 0x000fea0003800000 */
.L_x_123:
[----:B---3--:R-:W-:Y:S01]  /*3b00*/  @!P2 IMAD R73, R118, R23, R22 ;  /* 0x000000177649a224 */ /* 0x008fe200078e0216 */
[----:B------:R-:W-:Y:S01]  /*3b10*/  BSSY B1, `(.L_x_125) ;  /* 0x0000009000017945 */ /* 0x000fe20003800000 */
[C---:B----4-:R-:W-:Y:S02]  /*3b20*/  IMAD R75, R133.reuse, R21, R72 ;  /* 0x00000015854b7224 */ /* 0x050fe400078e0248 */
[CC--:B------:R-:W-:Y:S01]  /*3b30*/  IMAD.WIDE.U32 R128, R133.reuse, R20.reuse, R128 ;  /* 0x0000001485807225 */ /* 0x0c0fe200078e0080 */
[----:B------:R3:W-:Y:S03]  /*3b40*/  @!P2 STG.E.U8 desc[UR36][R6.64+0x58], R73 ;  /* 0x000058490600a986 */ /* 0x0007e6000c101124 */
[----:B------:R-:W-:Y:S01]  /*3b50*/  IMAD.WIDE.U32 R20, R133, R20, R14 ;  /* 0x0000001485147225 */ /* 0x000fe200078e000e */
[----:B------:R-:W-:Y:S06]  /*3b60*/  @P1 BRA `(.L_x_126) ;  /* 0x00000000000c1947 */ /* 0x000fec0003800000 */
[----:B--2---:R-:W3:Y:S02]  /*3b70*/  LDG.E.U8 R123, desc[UR36][R130.64+0x59] ;  /* 0x00005924827b7981 */ /* 0x004ee4000c1e1100 */
[----:B---3--:R-:W-:-:S05]  /*3b80*/  PRMT R73, R123, 0x8880, RZ ;  /* 0x000088807b497816 */ /* 0x008fca00000000ff */
[----:B------:R-:W-:-:S07]  /*3b90*/  IMAD R22, R73, R122, RZ ;  /* 0x0000007a49167224 */ /* 0x000fce00078e02ff */
.L_x_126:
[----:B------:R-:W-:Y:S05]  /*3ba0*/  BSYNC B1 ;  /* 0x0000000000017941 */ /* 0x000fea0003800000 */
.L_x_125:
[----:B------:R-:W-:Y:S01]  /*3bb0*/  @!P1 IMAD R119, R119, R23, R22 ;  /* 0x0000001777779224 */ /* 0x000fe200078e0216 */
[----:B------:R-:W-:Y:S01]  /*3bc0*/  ISETP.GE.AND P2, PT, R3, 0x81, PT ;  /* 0x000000810300780c */ /* 0x000fe20003f46270 */
[----:B------:R-:W-:Y:S01]  /*3bd0*/  BSSY B1, `(.L_x_127) ;  /* 0x000000c000017945 */ /* 0x000fe20003800000 */
[----:B------:R-:W-:Y:S02]  /*3be0*/  IADD3 R20, P5, R20, R10, RZ ;  /* 0x0000000a14147210 */ /* 0x000fe40007fbe0ff */
[----:B------:R4:W-:Y:S01]  /*3bf0*/  @!P1 STG.E.U8 desc[UR36][R6.64+0x59], R119 ;  /* 0x0000597706009986 */ /* 0x0009e2000c101124 */
[----:B------:R-:W-:Y:S02]  /*3c00*/  ISETP.LT.OR P1, PT, R132, 0x1, !P2 ;  /* 0x000000018400780c */ /* 0x000fe40005721670 */
[----:B------:R-:W-:Y:S02]  /*3c10*/  IADD3.X R21, R11, R21, R75, P5, !PT ;  /* 0x000000150b157210 */ /* 0x000fe40002ffe44b */
[----:B------:R-:W-:-:S02]  /*3c20*/  ISETP.GE.AND P0, PT, R3, 0x89, PT ;  /* 0x000000890300780c */ /* 0x000fc40003f06270 */
[----:B------:R-:W-:Y:S02]  /*3c30*/  IADD3 R10, P4, P3, R12, R10, R128 ;  /* 0x0000000a0c0a7210 */ /* 0x000fe40007b9e080 */
[----:B------:R-:W-:-:S05]  /*3c40*/  ISETP.LT.OR P5, PT, R132, 0x2, !P2 ;  /* 0x000000028400780c */ /* 0x000fca00057a1670 */
[----:B----4-:R-:W-:Y:S08]  /*3c50*/  @P1 BRA `(.L_x_128) ;  /* 0x00000000000c1947 */ /* 0x010ff00003800000 */
[----:B--2---:R-:W2:Y:S02]  /*3c60*/  LDG.E.U8 R123, desc[UR36][R20.64] ;  /* 0x00000024147b7981 */ /* 0x004ea4000c1e1100 */
[----:B--2---:R-:W-:-:S05]  /*3c70*/  PRMT R3, R123, 0x8880, RZ ;  /* 0x000088807b037816 */ /* 0x004fca00000000ff */
[----:B------:R-:W-:-:S07]  /*3c80*/  IMAD R22, R3, R122, RZ ;  /* 0x0000007a03167224 */ /* 0x000fce00078e02ff */
.L_x_128:
[----:B------:R-:W-:Y:S05]  /*3c90*/  BSYNC B1 ;  /* 0x0000000000017941 */ /* 0x000fea0003800000 */
.L_x_127:
[----:B------:R-:W-:Y:S01]  /*3ca0*/  @!P1 IMAD R3, R24, R23, R22 ;  /* 0x0000001718039224 */ /* 0x000fe200078e0216 */
[----:B------:R-:W-:Y:S01]  /*3cb0*/  BSSY B1, `(.L_x_129) ;  /* 0x0000007000017945 */ /* 0x000fe20003800000 */
[----:B------:R-:W-:-:S03]  /*3cc0*/  IMAD.IADD R128, R75, 0x1, R129 ;  /* 0x000000014b807824 */ /* 0x000fc600078e0281 */
[----:B------:R4:W-:Y:S01]  /*3cd0*/  @!P1 STG.E.U8 desc[UR36][R4.64], R3 ;  /* 0x0000000304009986 */ /* 0x0009e2000c101124 */
[----:B------:R-:W-:Y:S05]  /*3ce0*/  @P5 BRA `(.L_x_130) ;  /* 0x00000000000c5947 */ /* 0x000fea0003800000 */
[----:B--2---:R-:W4:Y:S02]  /*3cf0*/  LDG.E.U8 R123, desc[UR36][R20.64+0x1] ;  /* 0x00000124147b7981 */ /* 0x004f24000c1e1100 */
[----:B----4-:R-:W-:-:S05]  /*3d00*/  PRMT R3, R123, 0x8880, RZ ;  /* 0x000088807b037816 */ /* 0x010fca00000000ff */
[----:B------:R-:W-:-:S07]  /*3d10*/  IMAD R22, R3, R122, RZ ;  /* 0x0000007a03167224 */ /* 0x000fce00078e02ff */
.L_x_130:
[----:B------:R-:W-:Y:S05]  /*3d20*/  BSYNC B1 ;  /* 0x0000000000017941 */ /* 0x000fea0003800000 */
.L_x_129:
[C---:B------:R-:W-:Y:S01]  /*3d30*/  ISETP.LT.OR P1, PT, R132.reuse, 0x1, !P0 ;  /* 0x000000018400780c */ /* 0x040fe20004721670 */
[----:B------:R-:W-:Y:S01]  /*3d40*/  @!P5 IMAD R25, R25, R23, R22 ;  /* 0x000000171919d224 */ /* 0x000fe200078e0216 */
[----:B------:R-:W-:Y:S01]  /*3d50*/  BSSY B1, `(.L_x_131) ;  /* 0x000000a000017945 */ /* 0x000fe20003800000 */
[----:B------:R-:W-:Y:S02]  /*3d60*/  IADD3.X R11, R15, R11, R128, P4, P3 ;  /* 0x0000000b0f0b7210 */ /* 0x000fe400027e6480 */
[C---:B------:R-:W-:Y:S01]  /*3d70*/  ISETP.LT.OR P4, PT, R132.reuse, 0x2, !P0 ;  /* 0x000000028400780c */ /* 0x040fe20004781670 */
[----:B------:R0:W-:Y:S01]  /*3d80*/  @!P5 STG.E.U8 desc[UR36][R4.64+0x1], R25 ;  /* 0x000001190400d986 */ /* 0x0001e2000c101124 */
[C---:B------:R-:W-:Y:S02]  /*3d90*/  ISETP.LT.OR P5, PT, R132.reuse, 0x9, !P2 ;  /* 0x000000098400780c */ /* 0x040fe400057a1670 */
[----:B------:R-:W-:-:S04]  /*3da0*/  ISETP.LT.OR P3, PT, R132, 0xa, !P2 ;  /* 0x0000000a8400780c */ /* 0x000fc80005761670 */
[----:B------:R-:W-:Y:S09]  /*3db0*/  @P1 BRA `(.L_x_132) ;  /* 0x00000000000c1947 */ /* 0x000ff20003800000 */
[----:B--2---:R-:W4:Y:S02]  /*3dc0*/  LDG.E.U8 R123, desc[UR36][R10.64] ;  /* 0x000000240a7b7981 */ /* 0x004f24000c1e1100 */
[----:B----4-:R-:W-:-:S05]  /*3dd0*/  PRMT R3, R123, 0x8880, RZ ;  /* 0x000088807b037816 */ /* 0x010fca00000000ff */
[----:B------:R-:W-:-:S07]  /*3de0*/  IMAD R22, R3, R122, RZ ;  /* 0x0000007a03167224 */ /* 0x000fce00078e02ff */
.L_x_132:
[----:B------:R-:W-:Y:S05]  /*3df0*/  BSYNC B1 ;  /* 0x0000000000017941 */ /* 0x000fea0003800000 */
.L_x_131:
[----:B----4-:R-:W-:Y:S01]  /*3e00*/  @!P1 IMAD R3, R26, R23, R22 ;  /* 0x000000171a039224 */ /* 0x010fe200078e0216 */
[----:B------:R-:W-:Y:S04]  /*3e10*/  BSSY B1, `(.L_x_133) ;  /* 0x0000006000017945 */ /* 0x000fe80003800000 */
[----:B------:R4:W-:Y:S01]  /*3e20*/  @!P1 STG.E.U8 desc[UR36][R8.64], R3 ;  /* 0x0000000308009986 */ /* 0x0009e2000c101124 */
[----:B------:R-:W-:Y:S05]  /*3e30*/  @P4 BRA `(.L_x_134) ;  /* 0x00000000000c4947 */ /* 0x000fea0003800000 */
[----:B--2---:R-:W4:Y:S02]  /*3e40*/  LDG.E.U8 R123, desc[UR36][R10.64+0x1] ;  /* 0x000001240a7b7981 */ /* 0x004f24000c1e1100 */
[----:B----4-:R-:W-:-:S05]  /*3e50*/  PRMT R3, R123, 0x8880, RZ ;  /* 0x000088807b037816 */ /* 0x010fca00000000ff */
[----:B------:R-:W-:-:S07]  /*3e60*/  IMAD R22, R3, R122, RZ ;  /* 0x0000007a03167224 */ /* 0x000fce00078e02ff */
.L_x_134:
[----:B------:R-:W-:Y:S05]  /*3e70*/  BSYNC B1 ;  /* 0x0000000000017941 */ /* 0x000fea0003800000 */
.L_x_133:
[----:B------:R-:W-:Y:S01]  /*3e80*/  @!P4 IMAD R27, R27, R23, R22 ;  /* 0x000000171b1bc224 */ /* 0x000fe200078e0216 */
[----:B------:R-:W-:Y:S04]  /*3e90*/  BSSY B1, `(.L_x_135) ;  /* 0x0000006000017945 */ /* 0x000fe80003800000 */
[----:B------:R0:W-:Y:S01]  /*3ea0*/  @!P4 STG.E.U8 desc[UR36][R8.64+0x1], R27 ;  /* 0x0000011b0800c986 */ /* 0x0001e2000c101124 */
[----:B------:R-:W-:Y:S05]  /*3eb0*/  @P5 BRA `(.L_x_136) ;  /* 0x00000000000c5947 */ /* 0x000fea0003800000 */
[----:B--2---:R-:W4:Y:S02]  /*3ec0*/  LDG.E.U8 R123, desc[UR36][R20.64+0x8] ;  /* 0x00000824147b7981 */ /* 0x004f24000c1e1100 */
[----:B----4-:R-:W-:-:S05]  /*3ed0*/  PRMT R3, R123, 0x8880, RZ ;  /* 0x000088807b037816 */ /* 0x010fca00000000ff */
[----:B------:R-:W-:-:S07]  /*3ee0*/  IMAD R22, R3, R122, RZ ;  /* 0x0000007a03167224 */ /* 0x000fce00078e02ff */
.L_x_136:
[----:B------:R-:W-:Y:S05]  /*3ef0*/  BSYNC B1 ;  /* 0x0000000000017941 */ /* 0x000fea0003800000 */
.L_x_135:
[----:B----4-:R-:W-:Y:S01]  /*3f00*/  @!P5 IMAD R3, R28, R23, R22 ;  /* 0x000000171c03d224 */ /* 0x010fe200078e0216 */
[----:B------:R-:W-:Y:S04]  /*3f10*/  BSSY B1, `(.L_x_137) ;  /* 0x0000006000017945 */ /* 0x000fe80003800000 */
[----:B------:R4:W-:Y:S01]  /*3f20*/  @!P5 STG.E.U8 desc[UR36][R4.64+0x8], R3 ;  /* 0x000008030400d986 */ /* 0x0009e2000c101124 */
[----:B------:R-:W-:Y:S05]  /*3f30*/  @P3 BRA `(.L_x_138) ;  /* 0x00000000000c3947 */ /* 0x000fea0003800000 */
[----:B--2---:R-:W4:Y:S02]  /*3f40*/  LDG.E.U8 R123, desc[UR36][R20.64+0x9] ;  /* 0x00000924147b7981 */ /* 0x004f24000c1e1100 */
[----:B----4-:R-:W-:-:S05]  /*3f50*/  PRMT R3, R123, 0x8880, RZ ;  /* 0x000088807b037816 */ /* 0x010fca00000000ff */
[----:B------:R-:W-:-:S07]  /*3f60*/  IMAD R22, R3, R122, RZ ;  /* 0x0000007a03167224 */ /* 0x000fce00078e02ff */
.L_x_138:
[----:B------:R-:W-:Y:S05]  /*3f70*/  BSYNC B1 ;  /* 0x0000000000017941 */ /* 0x000fea0003800000 */
.L_x_137:
[C---:B------:R-:W-:Y:S01]  /*3f80*/  ISETP.LT.OR P5, PT, R132.reuse, 0x9, !P0 ;  /* 0x000000098400780c */ /* 0x040fe200047a1670 */
[----:B------:R-:W-:Y:S01]  /*3f90*/  @!P3 IMAD R29, R29, R23, R22 ;  /* 0x000000171d1db224 */ /* 0x000fe200078e0216 */
[----:B------:R-:W-:Y:S01]  /*3fa0*/  BSSY B1, `(.L_x_139) ;  /* 0x0000009000017945 */ /* 0x000fe20003800000 */
[C---:B------:R-:W-:Y:S02]  /*3fb0*/  ISETP.LT.OR P4, PT, R132.reuse, 0xa, !P0 ;  /* 0x0000000a8400780c */ /* 0x040fe40004781670 */
[C---:B------:R-:W-:Y:S01]  /*3fc0*/  ISETP.LT.OR P1, PT, R132.reuse, 0x12, !P2 ;  /* 0x000000128400780c */ /* 0x040fe20005721670 */
[----:B------:R0:W-:Y:S01]  /*3fd0*/  @!P3 STG.E.U8 desc[UR36][R4.64+0x9], R29 ;  /* 0x0000091d0400b986 */ /* 0x0001e2000c101124 */
[----:B------:R-:W-:-:S06]  /*3fe0*/  ISETP.LT.OR P3, PT, R132, 0x11, !P2 ;  /* 0x000000118400780c */ /* 0x000fcc0005761670 */
[----:B------:R-:W-:Y:S07]  /*3ff0*/  @P5 BRA `(.L_x_140) ;  /* 0x00000000000c5947 */ /* 0x000fee0003800000 */
[----:B--2---:R-:W4:Y:S02]  /*4000*/  LDG.E.U8 R123, desc[UR36][R10.64+0x8] ;  /* 0x000008240a7b7981 */ /* 0x004f24000c1e1100 */
[----:B----4-:R-:W-:-:S05]  /*4010*/  PRMT R3, R123, 0x8880, RZ ;  /* 0x000088807b037816 */ /* 0x010fca00000000ff */
[----:B------:R-:W-:-:S07]  /*4020*/  IMAD R22, R3, R122, RZ ;  /* 0x0000007a03167224 */ /* 0x000fce00078e02ff */
.L_x_140:
[----:B------:R-:W-:Y:S05]  /*4030*/  BSYNC B1 ;  /* 0x0000000000017941 */ /* 0x000fea0003800000 */
.L_x_139:
[----:B----4-:R-:W-:Y:S01]  /*4040*/  @!P5 IMAD R3, R30, R23, R22 ;  /* 0x000000171e03d224 */ /* 0x010fe200078e0216 */
[----:B------:R-:W-:Y:S04]  /*4050*/  BSSY B1, `(.L_x_141) ;  /* 0x0000006000017945 */ /* 0x000fe80003800000 */
[----:B------:R4:W-:Y:S01]  /*4060*/  @!P5 STG.E.U8 desc[UR36][R8.64+0x8], R3 ;  /* 0x000008030800d986 */ /* 0x0009e2000c101124 */
[----:B------:R-:W-:Y:S05]  /*4070*/  @P4 BRA `(.L_x_142) ;  /* 0x00000000000c4947 */ /* 0x000fea0003800000 */
[----:B--2---:R-:W4:Y:S02]  /*4080*/  LDG.E.U8 R123, desc[UR36][R10.64+0x9] ;  /* 0x000009240a7b7981 */ /* 0x004f24000c1e1100 */
[----:B----4-:R-:W-:-:S05]  /*4090*/  PRMT R3, R123, 0x8880, RZ ;  /* 0x000088807b037816 */ /* 0x010fca00000000ff */
[----:B------:R-:W-:-:S07]  /*40a0*/  IMAD R22, R3, R122, RZ ;  /* 0x0000007a03167224 */ /* 0x000fce00078e02ff */
.L_x_142:
[----:B------:R-:W-:Y:S05]  /*40b0*/  BSYNC B1 ;  /* 0x0000000000017941 */ /* 0x000fea0003800000 */
.L_x_141:
[----:B------:R-:W-:Y:S01]  /*40c0*/  @!P4 IMAD R31, R31, R23, R22 ;  /* 0x000000171f1fc224 */ /* 0x000fe200078e0216 */
[----:B------:R-:W-:Y:S04]  /*40d0*/  BSSY B1, `(.L_x_143) ;  /* 0x0000006000017945 */ /* 0x000fe80003800000 */
[----:B------:R0:W-:Y:S01]  /*40e0*/  @!P4 STG.E.U8 desc[UR36][R8.64+0x9], R31 ;  /* 0x0000091f0800c986 */ /* 0x0001e2000c101124 */
[----:B------:R-:W-:Y:S05]  /*40f0*/  @P3 BRA `(.L_x_144) ;  /* 0x00000000000c3947 */ /* 0x000fea0003800000 */
[----:B--2---:R-:W4:Y:S02]  /*4100*/  LDG.E.U8 R123, desc[UR36][R20.64+0x10] ;  /* 0x00001024147b7981 */ /* 0x004f24000c1e1100 */
[----:B----4-:R-:W-:-:S05]  /*4110*/  PRMT R3, R123, 0x8880, RZ ;  /* 0x000088807b037816 */ /* 0x010fca00000000ff */
[----:B------:R-:W-:-:S07]  /*4120*/  IMAD R22, R3, R122, RZ ;  /* 0x0000007a03167224 */ /* 0x000fce00078e02ff */
.L_x_144:
[----:B------:R-:W-:Y:S05]  /*4130*/  BSYNC B1 ;  /* 0x0000000000017941 */ /* 0x000fea0003800000 */
.L_x_143:
[----:B----4-:R-:W-:Y:S01]  /*4140*/  @!P3 IMAD R3, R32, R23, R22 ;  /* 0x000000172003b224 */ /* 0x010fe200078e0216 */
[----:B------:R-:W-:Y:S04]  /*4150*/  BSSY B1, `(.L_x_145) ;  /* 0x0000006000017945 */ /* 0x000fe80003800000 */
[----:B------:R4:W-:Y:S01]  /*4160*/  @!P3 STG.E.U8 desc[UR36][R4.64+0x10], R3 ;  /* 0x000010030400b986 */ /* 0x0009e2000c101124 */
[----:B------:R-:W-:Y:S05]  /*4170*/  @P1 BRA `(.L_x_146) ;  /* 0x00000000000c1947 */ /* 0x000fea0003800000 */
[----:B--2---:R-:W4:Y:S02]  /*4180*/  LDG.E.U8 R123, desc[UR36][R20.64+0x11] ;  /* 0x00001124147b7981 */ /* 0x004f24000c1e1100 */
[----:B----4-:R-:W-:-:S05]  /*4190*/  PRMT R3, R123, 0x8880, RZ ;  /* 0x000088807b037816 */ /* 0x010fca00000000ff */
[----:B------:R-:W-:-:S07]  /*41a0*/  IMAD R22, R3, R122, RZ ;  /* 0x0000007a03167224 */ /* 0x000fce00078e02ff */
.L_x_146:
[----:B------:R-:W-:Y:S05]  /*41b0*/  BSYNC B1 ;  /* 0x0000000000017941 */ /* 0x000fea0003800000 */
.L_x_145:
        /* <DEDUP_REMOVED lines=11> */
.L_x_148:
[----:B------:R-:W-:Y:S05]  /*4270*/  BSYNC B1 ;  /* 0x0000000000017941 */ /* 0x000fea0003800000 */
.L_x_147:
[----:B----4-:R-:W-:Y:S01]  /*4280*/  @!P4 IMAD R3, R34, R23, R22 ;  /* 0x000000172203c224 */ /* 0x010fe200078e0216 */
[----:B------:R-:W-:Y:S04]  /*4290*/  BSSY B1, `(.L_x_149) ;  /* 0x0000006000017945 */ /* 0x000fe80003800000 */
[----:B------:R4:W-:Y:S01]  /*42a0*/  @!P4 STG.E.U8 desc[UR36][R8.64+0x10], R3 ;  /* 0x000010030800c986 */ /* 0x0009e2000c101124 */
[----:B------:R-:W-:Y:S05]  /*42b0*/  @P3 BRA `(.L_x_150) ;  /* 0x00000000000c3947 */ /* 0x000fea0003800000 */
[----:B--2---:R-:W4:Y:S02]  /*42c0*/  LDG.E.U8 R123, desc[UR36][R10.64+0x11] ;  /* 0x000011240a7b7981 */ /* 0x004f24000c1e1100 */
[----:B----4-:R-:W-:-:S05]  /*42d0*/  PRMT R3, R123, 0x8880, RZ ;  /* 0x000088807b037816 */ /* 0x010fca00000000ff */
[----:B------:R-:W-:-:S07]  /*42e0*/  IMAD R22, R3, R122, RZ ;  /* 0x0000007a03167224 */ /* 0x000fce00078e02ff */
.L_x_150:
[----:B------:R-:W-:Y:S05]  /*42f0*/  BSYNC B1 ;  /* 0x0000000000017941 */ /* 0x000fea0003800000 */
.L_x_149:
[----:B------:R-:W-:Y:S01]  /*4300*/  @!P3 IMAD R35, R35, R23, R22 ;  /* 0x000000172323b224 */ /* 0x000fe200078e0216 */
[----:B------:R-:W-:Y:S04]  /*4310*/  BSSY B1, `(.L_x_151) ;  /* 0x0000006000017945 */ /* 0x000fe80003800000 */
[----:B------:R0:W-:Y:S01]  /*4320*/  @!P3 STG.E.U8 desc[UR36][R8.64+0x11], R35 ;  /* 0x000011230800b986 */ /* 0x0001e2000c101124 */
[----:B------:R-:W-:Y:S05]  /*4330*/  @P5 BRA `(.L_x_152) ;  /* 0x00000000000c5947 */ /* 0x000fea0003800000 */
[----:B--2---:R-:W4:Y:S02]  /*4340*/  LDG.E.U8 R123, desc[UR36][R20.64+0x18] ;  /* 0x00001824147b7981 */ /* 0x004f24000c1e1100 */
[----:B----4-:R-:W-:-:S05]  /*4350*/  PRMT R3, R123, 0x8880, RZ ;  /* 0x000088807b037816 */ /* 0x010fca00000000ff */
[----:B------:R-:W-:-:S07]  /*4360*/  IMAD R22, R3, R122, RZ ;  /* 0x0000007a03167224 */ /* 0x000fce00078e02ff */
.L_x_152:
[----:B------:R-:W-:Y:S05]  /*4370*/  BSYNC B1 ;  /* 0x0000000000017941 */ /* 0x000fea0003800000 */
.L_x_151:
[----:B----4-:R-:W-:Y:S01]  /*4380*/  @!P5 IMAD R3, R36, R23, R22 ;  /* 0x000000172403d224 */ /* 0x010fe200078e0216 */
[----:B------:R-:W-:Y:S04]  /*4390*/  BSSY B1, `(.L_x_153) ;  /* 0x0000006000017945 */ /* 0x000fe80003800000 */
[----:B------:R4:W-:Y:S01]  /*43a0*/  @!P5 STG.E.U8 desc[UR36][R4.64+0x18], R3 ;  /* 0x000018030400d986 */ /* 0x0009e2000c101124 */
[----:B------:R-:W-:Y:S05]  /*43b0*/  @P1 BRA `(.L_x_154) ;  /* 0x00000000000c1947 */ /* 0x000fea0003800000 */
[----:B--2---:R-:W4:Y:S02]  /*43c0*/  LDG.E.U8 R123, desc[UR36][R20.64+0x19] ;  /* 0x00001924147b7981 */ /* 0x004f24000c1e1100 */
[----:B----4-:R-:W-:-:S05]  /*43d0*/  PRMT R3, R123, 0x8880, RZ ;  /* 0x000088807b037816 */ /* 0x010fca00000000ff */
[----:B------:R-:W-:-:S07]  /*43e0*/  IMAD R22, R3, R122, RZ ;  /* 0x0000007a03167224 */ /* 0x000fce00078e02ff */
.L_x_154:
[----:B------:R-:W-:Y:S05]  /*43f0*/  BSYNC B1 ;  /* 0x0000000000017941 */ /* 0x000fea0003800000 */
.L_x_153:
        /* <DEDUP_REMOVED lines=11> */
.L_x_156:
[----:B------:R-:W-:Y:S05]  /*44b0*/  BSYNC B1 ;  /* 0x0000000000017941 */ /* 0x000fea0003800000 */
.L_x_155:
[----:B----4-:R-:W-:Y:S01]  /*44c0*/  @!P4 IMAD R3, R38, R23, R22 ;  /* 0x000000172603c224 */ /* 0x010fe200078e0216 */
[----:B------:R-:W-:Y:S04]  /*44d0*/  BSSY B1, `(.L_x_157) ;  /* 0x0000006000017945 */ /* 0x000fe80003800000 */
[----:B------:R4:W-:Y:S01]  /*44e0*/  @!P4 STG.E.U8 desc[UR36][R8.64+0x18], R3 ;  /* 0x000018030800c986 */ /* 0x0009e2000c101124 */
[----:B------:R-:W-:Y:S05]  /*44f0*/  @P3 BRA `(.L_x_158) ;  /* 0x00000000000c3947 */ /* 0x000fea0003800000 */
[----:B--2---:R-:W4:Y:S02]  /*4500*/  LDG.E.U8 R123, desc[UR36][R10.64+0x19] ;  /* 0x000019240a7b7981 */ /* 0x004f24000c1e1100 */
[----:B----4-:R-:W-:-:S05]  /*4510*/  PRMT R3, R123, 0x8880, RZ ;  /* 0x000088807b037816 */ /* 0x010fca00000000ff */
[----:B------:R-:W-:-:S07]  /*4520*/  IMAD R22, R3, R122, RZ ;  /* 0x0000007a03167224 */ /* 0x000fce00078e02ff */
.L_x_158:
[----:B------:R-:W-:Y:S05]  /*4530*/  BSYNC B1 ;  /* 0x0000000000017941 */ /* 0x000fea0003800000 */
.L_x_157:
[----:B------:R-:W-:Y:S01]  /*4540*/  @!P3 IMAD R39, R39, R23, R22 ;  /* 0x000000172727b224 */ /* 0x000fe200078e0216 */
[----:B------:R-:W-:Y:S04]  /*4550*/  BSSY B1, `(.L_x_159) ;  /* 0x0000006000017945 */ /* 0x000fe80003800000 */
[----:B------:R0:W-:Y:S01]  /*4560*/  @!P3 STG.E.U8 desc[UR36][R8.64+0x19], R39 ;  /* 0x000019270800b986 */ /* 0x0001e2000c101124 */
[----:B------:R-:W-:Y:S05]  /*4570*/  @P5 BRA `(.L_x_160) ;  /* 0x00000000000c5947 */ /* 0x000fea0003800000 */
[----:B--2---:R-:W4:Y:S02]  /*4580*/  LDG.E.U8 R123, desc[UR36][R20.64+0x20] ;  /* 0x00002024147b7981 */ /* 0x004f24000c1e1100 */
[----:B----4-:R-:W-:-:S05]  /*4590*/  PRMT R3, R123, 0x8880, RZ ;  /* 0x000088807b037816 */ /* 0x010fca00000000ff */
[----:B------:R-:W-:-:S07]  /*45a0*/  IMAD R22, R3, R122, RZ ;  /* 0x0000007a03167224 */ /* 0x000fce00078e02ff */
.L_x_160:
[----:B------:R-:W-:Y:S05]  /*45b0*/  BSYNC B1 ;  /* 0x0000000000017941 */ /* 0x000fea0003800000 */
.L_x_159:
[----:B----4-:R-:W-:Y:S01]  /*45c0*/  @!P5 IMAD R3, R40, R23, R22 ;  /* 0x000000172803d224 */ /* 0x010fe200078e0216 */
[----:B------:R-:W-:Y:S04]  /*45d0*/  BSSY B1, `(.L_x_161) ;  /* 0x0000006000017945 */ /* 0x000fe80003800000 */
[----:B------:R4:W-:Y:S01]  /*45e0*/  @!P5 STG.E.U8 desc[UR36][R4.64+0x20], R3 ;  /* 0x000020030400d986 */ /* 0x0009e2000c101124 */
[----:B------:R-:W-:Y:S05]  /*45f0*/  @P1 BRA `(.L_x_162) ;  /* 0x00000000000c1947 */ /* 0x000fea0003800000 */
[----:B--2---:R-:W4:Y:S02]  /*4600*/  LDG.E.U8 R123, desc[UR36][R20.64+0x21] ;  /* 0x00002124147b7981 */ /* 0x004f24000c1e1100 */
[----:B----4-:R-:W-:-:S05]  /*4610*/  PRMT R3, R123, 0x8880, RZ ;  /* 0x000088807b037816 */ /* 0x010fca00000000ff */
[----:B------:R-:W-:-:S07]  /*4620*/  IMAD R22, R3, R122, RZ ;  /* 0x0000007a03167224 */ /* 0x000fce00078e02ff */
.L_x_162:
[----:B------:R-:W-:Y:S05]  /*4630*/  BSYNC B1 ;  /* 0x0000000000017941 */ /* 0x000fea0003800000 */
.L_x_161:
        /* <DEDUP_REMOVED lines=11> */
.L_x_164:
[----:B------:R-:W-:Y:S05]  /*46f0*/  BSYNC B1 ;  /* 0x0000000000017941 */ /* 0x000fea0003800000 */
.L_x_163:
[----:B----4-:R-:W-:Y:S01]  /*4700*/  @!P4 IMAD R3, R42, R23, R22 ;  /* 0x000000172a03c224 */ /* 0x010fe200078e0216 */
[----:B------:R-:W-:Y:S04]  /*4710*/  BSSY B1, `(.L_x_165) ;  /* 0x0000006000017945 */ /* 0x000fe80003800000 */
[----:B------:R4:W-:Y:S01]  /*4720*/  @!P4 STG.E.U8 desc[UR36][R8.64+0x20], R3 ;  /* 0x000020030800c986 */ /* 0x0009e2000c101124 */
[----:B------:R-:W-:Y:S05]  /*4730*/  @P3 BRA `(.L_x_166) ;  /* 0x00000000000c3947 */ /* 0x000fea0003800000 */
[----:B--2---:R-:W4:Y:S02]  /*4740*/  LDG.E.U8 R123, desc[UR36][R10.64+0x21] ;  /* 0x000021240a7b7981 */ /* 0x004f24000c1e1100 */
[----:B----4-:R-:W-:-:S05]  /*4750*/  PRMT R3, R123, 0x8880, RZ ;  /* 0x000088807b037816 */ /* 0x010fca00000000ff */
[----:B------:R-:W-:-:S07]  /*4760*/  IMAD R22, R3, R122, RZ ;  /* 0x0000007a03167224 */ /* 0x000fce00078e02ff */
.L_x_166:
[----:B------:R-:W-:Y:S05]  /*4770*/  BSYNC B1 ;  /* 0x0000000000017941 */ /* 0x000fea0003800000 */
.L_x_165:
[----:B------:R-:W-:Y:S01]  /*4780*/  @!P3 IMAD R43, R43, R23, R22 ;  /* 0x000000172b2bb224 */ /* 0x000fe200078e0216 */
[----:B------:R-:W-:Y:S04]  /*4790*/  BSSY B1, `(.L_x_167) ;  /* 0x0000006000017945 */ /* 0x000fe80003800000 */
[----:B------:R0:W-:Y:S01]  /*47a0*/  @!P3 STG.E.U8 desc[UR36][R8.64+0x21], R43 ;  /* 0x0000212b0800b986 */ /* 0x0001e2000c101124 */
[----:B------:R-:W-:Y:S05]  /*47b0*/  @P5 BRA `(.L_x_168) ;  /* 0x00000000000c5947 */ /* 0x000fea0003800000 */
[----:B--2---:R-:W4:Y:S02]  /*47c0*/  LDG.E.U8 R123, desc[UR36][R20.64+0x28] ;  /* 0x00002824147b7981 */ /* 0x004f24000c1e1100 */
[----:B----4-:R-:W-:-:S05]  /*47d0*/  PRMT R3, R123, 0x8880, RZ ;  /* 0x000088807b037816 */ /* 0x010fca00000000ff */
[----:B------:R-:W-:-:S07]  /*47e0*/  IMAD R22, R3, R122, RZ ;  /* 0x0000007a03167224 */ /* 0x000fce00078e02ff */
.L_x_168:
[----:B------:R-:W-:Y:S05]  /*47f0*/  BSYNC B1 ;  /* 0x0000000000017941 */ /* 0x000fea0003800000 */
.L_x_167:
[----:B----4-:R-:W-:Y:S01]  /*4800*/  @!P5 IMAD R3, R44, R23, R22 ;  /* 0x000000172c03d224 */ /* 0x010fe200078e0216 */
[----:B------:R-:W-:Y:S04]  /*4810*/  BSSY B1, `(.L_x_169) ;  /* 0x0000006000017945 */ /* 0x000fe80003800000 */
[----:B------:R4:W-:Y:S01]  /*4820*/  @!P5 STG.E.U8 desc[UR36][R4.64+0x28], R3 ;  /* 0x000028030400d986 */ /* 0x0009e2000c101124 */
[----:B------:R-:W-:Y:S05]  /*4830*/  @P1 BRA `(.L_x_170) ;  /* 0x00000000000c1947 */ /* 0x000fea0003800000 */
[----:B--2---:R-:W4:Y:S02]  /*4840*/  LDG.E.U8 R123, desc[UR36][R20.64+0x29] ;  /* 0x00002924147b7981 */ /* 0x004f24000c1e1100 */
[----:B----4-:R-:W-:-:S05]  /*4850*/  PRMT R3, R123, 0x8880, RZ ;  /* 0x000088807b037816 */ /* 0x010fca00000000ff */
[----:B------:R-:W-:-:S07]  /*4860*/  IMAD R22, R3, R122, RZ ;  /* 0x0000007a03167224 */ /* 0x000fce00078e02ff */
.L_x_170:
[----:B------:R-:W-:Y:S05]  /*4870*/  BSYNC B1 ;  /* 0x0000000000017941 */ /* 0x000fea0003800000 */
.L_x_169:
        /* <DEDUP_REMOVED lines=11> */
.L_x_172:
[----:B------:R-:W-:Y:S05]  /*4930*/  BSYNC B1 ;  /* 0x0000000000017941 */ /* 0x000fea0003800000 */
.L_x_171:
[----:B----4-:R-:W-:Y:S01]  /*4940*/  @!P4 IMAD R3, R46, R23, R22 ;  /* 0x000000172e03c224 */ /* 0x010fe200078e0216 */
[----:B------:R-:W-:Y:S04]  /*4950*/  BSSY B1, `(.L_x_173) ;  /* 0x0000006000017945 */ /* 0x000fe80003800000 */
[----:B------:R4:W-:Y:S01]  /*4960*/  @!P4 STG.E.U8 desc[UR36][R8.64+0x28], R3 ;  /* 0x000028030800c986 */ /* 0x0009e2000c101124 */
[----:B------:R-:W-:Y:S05]  /*4970*/  @P3 BRA `(.L_x_174) ;  /* 0x00000000000c3947 */ /* 0x000fea0003800000 */
[----:B--2---:R-:W4:Y:S02]  /*4980*/  LDG.E.U8 R123, desc[UR36][R10.64+0x29] ;  /* 0x000029240a7b7981 */ /* 0x004f24000c1e1100 */
[----:B----4-:R-:W-:-:S05]  /*4990*/  PRMT R3, R123, 0x8880, RZ ;  /* 0x000088807b037816 */ /* 0x010fca00000000ff */
[----:B------:R-:W-:-:S07]  /*49a0*/  IMAD R22, R3, R122, RZ ;  /* 0x0000007a03167224 */ /* 0x000fce00078e02ff */
.L_x_174:
[----:B------:R-:W-:Y:S05]  /*49b0*/  BSYNC B1 ;  /* 0x0000000000017941 */ /* 0x000fea0003800000 */
.L_x_173:
[----:B------:R-:W-:Y:S01]  /*49c0*/  @!P3 IMAD R47, R47, R23, R22 ;  /* 0x000000172f2fb224 */ /* 0x000fe200078e0216 */
[----:B------:R-:W-:Y:S04]  /*49d0*/  BSSY B1, `(.L_x_175) ;  /* 0x0000006000017945 */ /* 0x000fe80003800000 */
[----:B------:R0:W-:Y:S01]  /*49e0*/  @!P3 STG.E.U8 desc[UR36][R8.64+0x29], R47 ;  /* 0x0000292f0800b986 */ /* 0x0001e2000c101124 */
[----:B------:R-:W-:Y:S05]  /*49f0*/  @P5 BRA `(.L_x_176) ;  /* 0x00000000000c5947 */ /* 0x000fea0003800000 */
[----:B--2---:R-:W4:Y:S02]  /*4a00*/  LDG.E.U8 R123, desc[UR36][R20.64+0x30] ;  /* 0x00003024147b7981 */ /* 0x004f24000c1e1100 */
[----:B----4-:R-:W-:-:S05]  /*4a10*/  PRMT R3, R123, 0x8880, RZ ;  /* 0x000088807b037816 */ /* 0x010fca00000000ff */
[----:B------:R-:W-:-:S07]  /*4a20*/  IMAD R22, R3, R122, RZ ;  /* 0x0000007a03167224 */ /* 0x000fce00078e02ff */
.L_x_176:
[----:B------:R-:W-:Y:S05]  /*4a30*/  BSYNC B1 ;  /* 0x0000000000017941 */ /* 0x000fea0003800000 */
.L_x_175:
[----:B----4-:R-:W-:Y:S01]  /*4a40*/  @!P5 IMAD R3, R48, R23, R22 ;  /* 0x000000173003d224 */ /* 0x010fe200078e0216 */
[----:B------:R-:W-:Y:S04]  /*4a50*/  BSSY B1, `(.L_x_177) ;  /* 0x0000006000017945 */ /* 0x000fe80003800000 */
[----:B------:R4:W-:Y:S01]  /*4a60*/  @!P5 STG.E.U8 desc[UR36][R4.64+0x30], R3 ;  /* 0x000030030400d986 */ /* 0x0009e2000c101124 */
[----:B------:R-:W-:Y:S05]  /*4a70*/  @P1 BRA `(.L_x_178) ;  /* 0x00000000000c1947 */ /* 0x000fea0003800000 */
[----:B--2---:R-:W4:Y:S02]  /*4a80*/  LDG.E.U8 R123, desc[UR36][R20.64+0x31] ;  /* 0x00003124147b7981 */ /* 0x004f24000c1e1100 */
[----:B----4-:R-:W-:-:S05]  /*4a90*/  PRMT R3, R123, 0x8880, RZ ;  /* 0x000088807b037816 */ /* 0x010fca00000000ff */
[----:B------:R-:W-:-:S07]  /*4aa0*/  IMAD R22, R3, R122, RZ ;  /* 0x0000007a03167224 */ /* 0x000fce00078e02ff */
.L_x_178:
[----:B------:R-:W-:Y:S05]  /*4ab0*/  BSYNC B1 ;  /* 0x0000000000017941 */ /* 0x000fea0003800000 */
.L_x_177:
        /* <DEDUP_REMOVED lines=11> */
.L_x_180:
[----:B------:R-:W-:Y:S05]  /*4b70*/  BSYNC B1 ;  /* 0x0000000000017941 */ /* 0x000fea0003800000 */
.L_x_179:
[----:B----4-:R-:W-:Y:S01]  /*4b80*/  @!P4 IMAD R3, R50, R23, R22 ;  /* 0x000000173203c224 */ /* 0x010fe200078e0216 */
[----:B------:R-:W-:Y:S04]  /*4b90*/  BSSY B1, `(.L_x_181) ;  /* 0x0000006000017945 */ /* 0x000fe80003800000 */
[----:B------:R4:W-:Y:S01]  /*4ba0*/  @!P4 STG.E.U8 desc[UR36][R8.64+0x30], R3 ;  /* 0x000030030800c986 */ /* 0x0009e2000c101124 */
[----:B------:R-:W-:Y:S05]  /*4bb0*/  @P3 BRA `(.L_x_182) ;  /* 0x00000000000c3947 */ /* 0x000fea0003800000 */
[----:B--2---:R-:W4:Y:S02]  /*4bc0*/  LDG.E.U8 R123, desc[UR36][R10.64+0x31] ;  /* 0x000031240a7b7981 */ /* 0x004f24000c1e1100 */
[----:B----4-:R-:W-:-:S05]  /*4bd0*/  PRMT R3, R123, 0x8880, RZ ;  /* 0x000088807b037816 */ /* 0x010fca00000000ff */
[----:B------:R-:W-:-:S07]  /*4be0*/  IMAD R22, R3, R122, RZ ;  /* 0x0000007a03167224 */ /* 0x000fce00078e02ff */
.L_x_182:
[----:B------:R-:W-:Y:S05]  /*4bf0*/  BSYNC B1 ;  /* 0x0000000000017941 */ /* 0x000fea0003800000 */
.L_x_181:
[----:B------:R-:W-:Y:S01]  /*4c00*/  @!P3 IMAD R51, R51, R23, R22 ;  /* 0x000000173333b224 */ /* 0x000fe200078e0216 */
[----:B------:R-:W-:Y:S04]  /*4c10*/  BSSY B1, `(.L_x_183) ;  /* 0x0000006000017945 */ /* 0x000fe80003800000 */
[----:B------:R0:W-:Y:S01]  /*4c20*/  @!P3 STG.E.U8 desc[UR36][R8.64+0x31], R51 ;  /* 0x000031330800b986 */ /* 0x0001e2000c101124 */
[----:B------:R-:W-:Y:S05]  /*4c30*/  @P5 BRA `(.L_x_184) ;  /* 0x00000000000c5947 */ /* 0x000fea0003800000 */
[----:B--2---:R-:W4:Y:S02]  /*4c40*/  LDG.E.U8 R123, desc[UR36][R20.64+0x38] ;  /* 0x00003824147b7981 */ /* 0x004f24000c1e1100 */
[----:B----4-:R-:W-:-:S05]  /*4c50*/  PRMT R3, R123, 0x8880, RZ ;  /* 0x000088807b037816 */ /* 0x010fca00000000ff */
[----:B------:R-:W-:-:S07]  /*4c60*/  IMAD R22, R3, R122, RZ ;  /* 0x0000007a03167224 */ /* 0x000fce00078e02ff */
.L_x_184:
[----:B------:R-:W-:Y:S05]  /*4c70*/  BSYNC B1 ;  /* 0x0000000000017941 */ /* 0x000fea0003800000 */
.L_x_183:
[----:B----4-:R-:W-:Y:S01]  /*4c80*/  @!P5 IMAD R3, R52, R23, R22 ;  /* 0x000000173403d224 */ /* 0x010fe200078e0216 */
[----:B------:R-:W-:Y:S04]  /*4c90*/  BSSY B1, `(.L_x_185) ;  /* 0x0000006000017945 */ /* 0x000fe80003800000 */
[----:B------:R4:W-:Y:S01]  /*4ca0*/  @!P5 STG.E.U8 desc[UR36][R4.64+0x38], R3 ;  /* 0x000038030400d986 */ /* 0x0009e2000c101124 */
[----:B------:R-:W-:Y:S05]  /*4cb0*/  @P1 BRA `(.L_x_186) ;  /* 0x00000000000c1947 */ /* 0x000fea0003800000 */
[----:B--2---:R-:W4:Y:S02]  /*4cc0*/  LDG.E.U8 R123, desc[UR36][R20.64+0x39] ;  /* 0x00003924147b7981 */ /* 0x004f24000c1e1100 */
[----:B----4-:R-:W-:-:S05]  /*4cd0*/  PRMT R3, R123, 0x8880, RZ ;  /* 0x000088807b037816 */ /* 0x010fca00000000ff */
[----:B------:R-:W-:-:S07]  /*4ce0*/  IMAD R22, R3, R122, RZ ;  /* 0x0000007a03167224 */ /* 0x000fce00078e02ff */
.L_x_186:
[----:B------:R-:W-:Y:S05]  /*4cf0*/  BSYNC B1 ;  /* 0x0000000000017941 */ /* 0x000fea0003800000 */
.L_x_185:
        /* <DEDUP_REMOVED lines=11> */
.L_x_188:
[----:B------:R-:W-:Y:S05]  /*4db0*/  BSYNC B1 ;  /* 0x0000000000017941 */ /* 0x000fea0003800000 */
.L_x_187:
[----:B----4-:R-:W-:Y:S01]  /*4dc0*/  @!P4 IMAD R3, R54, R23, R22 ;  /* 0x000000173603c224 */ /* 0x010fe200078e0216 */
[----:B------:R-:W-:Y:S04]  /*4dd0*/  BSSY B1, `(.L_x_189) ;  /* 0x0000006000017945 */ /* 0x000fe80003800000 */
[----:B------:R4:W-:Y:S01]  /*4de0*/  @!P4 STG.E.U8 desc[UR36][R8.64+0x38], R3 ;  /* 0x000038030800c986 */ /* 0x0009e2000c101124 */
[----:B------:R-:W-:Y:S05]  /*4df0*/  @P3 BRA `(.L_x_190) ;  /* 0x00000000000c3947 */ /* 0x000fea0003800000 */
[----:B--2---:R-:W4:Y:S02]  /*4e00*/  LDG.E.U8 R123, desc[UR36][R10.64+0x39] ;  /* 0x000039240a7b7981 */ /* 0x004f24000c1e1100 */
[----:B----4-:R-:W-:-:S05]  /*4e10*/  PRMT R3, R123, 0x8880, RZ ;  /* 0x000088807b037816 */ /* 0x010fca00000000ff */
[----:B------:R-:W-:-:S07]  /*4e20*/  IMAD R22, R3, R122, RZ ;  /* 0x0000007a03167224 */ /* 0x000fce00078e02ff */
.L_x_190:
[----:B------:R-:W-:Y:S05]  /*4e30*/  BSYNC B1 ;  /* 0x0000000000017941 */ /* 0x000fea0003800000 */
.L_x_189:
[----:B------:R-:W-:Y:S01]  /*4e40*/  @!P3 IMAD R55, R55, R23, R22 ;  /* 0x000000173737b224 */ /* 0x000fe200078e0216 */
[----:B------:R-:W-:Y:S04]  /*4e50*/  BSSY B1, `(.L_x_191) ;  /* 0x0000006000017945 */ /* 0x000fe80003800000 */
[----:B------:R0:W-:Y:S01]  /*4e60*/  @!P3 STG.E.U8 desc[UR36][R8.64+0x39], R55 ;  /* 0x000039370800b986 */ /* 0x0001e2000c101124 */
[----:B------:R-:W-:Y:S05]  /*4e70*/  @P5 BRA `(.L_x_192) ;  /* 0x00000000000c5947 */ /* 0x000fea0003800000 */
[----:B--2---:R-:W4:Y:S02]  /*4e80*/  LDG.E.U8 R123, desc[UR36][R20.64+0x40] ;  /* 0x00004024147b7981 */ /* 0x004f24000c1e1100 */
[----:B----4-:R-:W-:-:S05]  /*4e90*/  PRMT R3, R123, 0x8880, RZ ;  /* 0x000088807b037816 */ /* 0x010fca00000000ff */
[----:B------:R-:W-:-:S07]  /*4ea0*/  IMAD R22, R3, R122, RZ ;  /* 0x0000007a03167224 */ /* 0x000fce00078e02ff */
.L_x_192:
[----:B------:R-:W-:Y:S05]  /*4eb0*/  BSYNC B1 ;  /* 0x0000000000017941 */ /* 0x000fea0003800000 */
.L_x_191:
[----:B----4-:R-:W-:Y:S01]  /*4ec0*/  @!P5 IMAD R3, R56, R23, R22 ;  /* 0x000000173803d224 */ /* 0x010fe200078e0216 */
[----:B------:R-:W-:Y:S04]  /*4ed0*/  BSSY B1, `(.L_x_193) ;  /* 0x0000006000017945 */ /* 0x000fe80003800000 */
[----:B------:R4:W-:Y:S01]  /*4ee0*/  @!P5 STG.E.U8 desc[UR36][R4.64+0x40], R3 ;  /* 0x000040030400d986 */ /* 0x0009e2000c101124 */
[----:B------:R-:W-:Y:S05]  /*4ef0*/  @P1 BRA `(.L_x_194) ;  /* 0x00000000000c1947 */ /* 0x000fea0003800000 */
[----:B--2---:R-:W4:Y:S02]  /*4f00*/  LDG.E.U8 R123, desc[UR36][R20.64+0x41] ;  /* 0x00004124147b7981 */ /* 0x004f24000c1e1100 */
[----:B----4-:R-:W-:-:S05]  /*4f10*/  PRMT R3, R123, 0x8880, RZ ;  /* 0x000088807b037816 */ /* 0x010fca00000000ff */
[----:B------:R-:W-:-:S07]  /*4f20*/  IMAD R22, R3, R122, RZ ;  /* 0x0000007a03167224 */ /* 0x000fce00078e02ff */
.L_x_194:
[----:B------:R-:W-:Y:S05]  /*4f30*/  BSYNC B1 ;  /* 0x0000000000017941 */ /* 0x000fea0003800000 */
.L_x_193:
        /* <DEDUP_REMOVED lines=11> */
.L_x_196:
[----:B------:R-:W-:Y:S05]  /*4ff0*/  BSYNC B1 ;  /* 0x0000000000017941 */ /* 0x000fea0003800000 */
.L_x_195:
[----:B----4-:R-:W-:Y:S01]  /*5000*/  @!P4 IMAD R3, R58, R23, R22 ;  /* 0x000000173a03c224 */ /* 0x010fe200078e0216 */
[----:B------:R-:W-:Y:S04]  /*5010*/  BSSY B1, `(.L_x_197) ;  /* 0x0000006000017945 */ /* 0x000fe80003800000 */
[----:B------:R4:W-:Y:S01]  /*5020*/  @!P4 STG.E.U8 desc[UR36][R8.64+0x40], R3 ;  /* 0x000040030800c986 */ /* 0x0009e2000c101124 */
[----:B------:R-:W-:Y:S05]  /*5030*/  @P3 BRA `(.L_x_198) ;  /* 0x00000000000c3947 */ /* 0x000fea0003800000 */
[----:B--2---:R-:W4:Y:S02]  /*5040*/  LDG.E.U8 R123, desc[UR36][R10.64+0x41] ;  /* 0x000041240a7b7981 */ /* 0x004f24000c1e1100 */
[----:B----4-:R-:W-:-:S05]  /*5050*/  PRMT R3, R123, 0x8880, RZ ;  /* 0x000088807b037816 */ /* 0x010fca00000000ff */
[----:B------:R-:W-:-:S07]  /*5060*/  IMAD R22, R3, R122, RZ ;  /* 0x0000007a03167224 */ /* 0x000fce00078e02ff */
.L_x_198:
[----:B------:R-:W-:Y:S05]  /*5070*/  BSYNC B1 ;  /* 0x0000000000017941 */ /* 0x000fea0003800000 */
.L_x_197:
[----:B------:R-:W-:Y:S01]  /*5080*/  @!P3 IMAD R59, R59, R23, R22 ;  /* 0x000000173b3bb224 */ /* 0x000fe200078e0216 */
[----:B------:R-:W-:Y:S04]  /*5090*/  BSSY B1, `(.L_x_199) ;  /* 0x0000006000017945 */ /* 0x000fe80003800000 */
[----:B------:R0:W-:Y:S01]  /*50a0*/  @!P3 STG.E.U8 desc[UR36][R8.64+0x41], R59 ;  /* 0x0000413b0800b986 */ /* 0x0001e2000c101124 */
[----:B------:R-:W-:Y:S05]  /*50b0*/  @P5 BRA `(.L_x_200) ;  /* 0x00000000000c5947 */ /* 0x000fea0003800000 */
[----:B--2---:R-:W4:Y:S02]  /*50c0*/  LDG.E.U8 R123, desc[UR36][R20.64+0x48] ;  /* 0x00004824147b7981 */ /* 0x004f24000c1e1100 */
[----:B----4-:R-:W-:-:S05]  /*50d0*/  PRMT R3, R123, 0x8880, RZ ;  /* 0x000088807b037816 */ /* 0x010fca00000000ff */
[----:B------:R-:W-:-:S07]  /*50e0*/  IMAD R22, R3, R122, RZ ;  /* 0x0000007a03167224 */ /* 0x000fce00078e02ff */
.L_x_200:
[----:B------:R-:W-:Y:S05]  /*50f0*/  BSYNC B1 ;  /* 0x0000000000017941 */ /* 0x000fea0003800000 */
.L_x_199:
[----:B----4-:R-:W-:Y:S01]  /*5100*/  @!P5 IMAD R3, R60, R23, R22 ;  /* 0x000000173c03d224 */ /* 0x010fe200078e0216 */
[----:B------:R-:W-:Y:S04]  /*5110*/  BSSY B1, `(.L_x_201) ;  /* 0x0000006000017945 */ /* 0x000fe80003800000 */
[----:B------:R4:W-:Y:S01]  /*5120*/  @!P5 STG.E.U8 desc[UR36][R4.64+0x48], R3 ;  /* 0x000048030400d986 */ /* 0x0009e2000c101124 */
[----:B------:R-:W-:Y:S05]  /*5130*/  @P1 BRA `(.L_x_202) ;  /* 0x00000000000c1947 */ /* 0x000fea0003800000 */
[----:B--2---:R-:W4:Y:S02]  /*5140*/  LDG.E.U8 R123, desc[UR36][R20.64+0x49] ;  /* 0x00004924147b7981 */ /* 0x004f24000c1e1100 */
[----:B----4-:R-:W-:-:S05]  /*5150*/  PRMT R3, R123, 0x8880, RZ ;  /* 0x000088807b037816 */ /* 0x010fca00000000ff */
[----:B------:R-:W-:-:S07]  /*5160*/  IMAD R22, R3, R122, RZ ;  /* 0x0000007a03167224 */ /* 0x000fce00078e02ff */
.L_x_202:
[----:B------:R-:W-:Y:S05]  /*5170*/  BSYNC B1 ;  /* 0x0000000000017941 */ /* 0x000fea0003800000 */
.L_x_201:
        /* <DEDUP_REMOVED lines=11> */
.L_x_204:
[----:B------:R-:W-:Y:S05]  /*5230*/  BSYNC B1 ;  /* 0x0000000000017941 */ /* 0x000fea0003800000 */
.L_x_203:
[----:B----4-:R-:W-:Y:S01]  /*5240*/  @!P4 IMAD R3, R62, R23, R22 ;  /* 0x000000173e03c224 */ /* 0x010fe200078e0216 */
[----:B------:R-:W-:Y:S04]  /*5250*/  BSSY B1, `(.L_x_205) ;  /* 0x0000006000017945 */ /* 0x000fe80003800000 */
[----:B------:R4:W-:Y:S01]  /*5260*/  @!P4 STG.E.U8 desc[UR36][R8.64+0x48], R3 ;  /* 0x000048030800c986 */ /* 0x0009e2000c101124 */
[----:B------:R-:W-:Y:S05]  /*5270*/  @P3 BRA `(.L_x_206) ;  /* 0x00000000000c3947 */ /* 0x000fea0003800000 */
[----:B--2---:R-:W4:Y:S02]  /*5280*/  LDG.E.U8 R123, desc[UR36][R10.64+0x49] ;  /* 0x000049240a7b7981 */ /* 0x004f24000c1e1100 */
[----:B----4-:R-:W-:-:S05]  /*5290*/  PRMT R3, R123, 0x8880, RZ ;  /* 0x000088807b037816 */ /* 0x010fca00000000ff */
[----:B------:R-:W-:-:S07]  /*52a0*/  IMAD R22, R3, R122, RZ ;  /* 0x0000007a03167224 */ /* 0x000fce00078e02ff */
.L_x_206:
[----:B------:R-:W-:Y:S05]  /*52b0*/  BSYNC B1 ;  /* 0x0000000000017941 */ /* 0x000fea0003800000 */
.L_x_205:
[----:B------:R-:W-:Y:S01]  /*52c0*/  @!P3 IMAD R63, R63, R23, R22 ;  /* 0x000000173f3fb224 */ /* 0x000fe200078e0216 */
[----:B------:R-:W-:Y:S04]  /*52d0*/  BSSY B1, `(.L_x_207) ;  /* 0x0000006000017945 */ /* 0x000fe80003800000 */
[----:B------:R0:W-:Y:S01]  /*52e0*/  @!P3 STG.E.U8 desc[UR36][R8.64+0x49], R63 ;  /* 0x0000493f0800b986 */ /* 0x0001e2000c101124 */
[----:B------:R-:W-:Y:S05]  /*52f0*/  @P5 BRA `(.L_x_208) ;  /* 0x00000000000c5947 */ /* 0x000fea0003800000 */
[----:B--2---:R-:W4:Y:S02]  /*5300*/  LDG.E.U8 R123, desc[UR36][R20.64+0x50] ;  /* 0x00005024147b7981 */ /* 0x004f24000c1e1100 */
[----:B----4-:R-:W-:-:S05]  /*5310*/  PRMT R3, R123, 0x8880, RZ ;  /* 0x000088807b037816 */ /* 0x010fca00000000ff */
[----:B------:R-:W-:-:S07]  /*5320*/  IMAD R22, R3, R122, RZ ;  /* 0x0000007a03167224 */ /* 0x000fce00078e02ff */
.L_x_208:
[----:B------:R-:W-:Y:S05]  /*5330*/  BSYNC B1 ;  /* 0x0000000000017941 */ /* 0x000fea0003800000 */
.L_x_207:
[----:B----4-:R-:W-:Y:S01]  /*5340*/  @!P5 IMAD R3, R64, R23, R22 ;  /* 0x000000174003d224 */ /* 0x010fe200078e0216 */
[----:B------:R-:W-:Y:S04]  /*5350*/  BSSY B1, `(.L_x_209) ;  /* 0x0000006000017945 */ /* 0x000fe80003800000 */
[----:B------:R4:W-:Y:S01]  /*5360*/  @!P5 STG.E.U8 desc[UR36][R4.64+0x50], R3 ;  /* 0x000050030400d986 */ /* 0x0009e2000c101124 */
[----:B------:R-:W-:Y:S05]  /*5370*/  @P1 BRA `(.L_x_210) ;  /* 0x00000000000c1947 */ /* 0x000fea0003800000 */
[----:B--2---:R-:W4:Y:S02]  /*5380*/  LDG.E.U8 R123, desc[UR36][R20.64+0x51] ;  /* 0x00005124147b7981 */ /* 0x004f24000c1e1100 */
[----:B----4-:R-:W-:-:S05]  /*5390*/  PRMT R3, R123, 0x8880, RZ ;  /* 0x000088807b037816 */ /* 0x010fca00000000ff */
[----:B------:R-:W-:-:S07]  /*53a0*/  IMAD R22, R3, R122, RZ ;  /* 0x0000007a03167224 */ /* 0x000fce00078e02ff */
.L_x_210:
[----:B------:R-:W-:Y:S05]  /*53b0*/  BSYNC B1 ;  /* 0x0000000000017941 */ /* 0x000fea0003800000 */
.L_x_209:
[C---:B------:R-:W-:Y:S01]  /*53c0*/  ISETP.LT.OR P4, PT, R132.reuse, 0x51, !P0 ;  /* 0x000000518400780c */ /* 0x040fe20004781670 */
[----:B------:R-:W-:Y:S01]  /*53d0*/  @!P1 IMAD R65, R65, R23, R22 ;  /* 0x0000001741419224 */ /* 0x000fe200078e0216 */
[----:B------:R-:W-:Y:S01]  /*53e0*/  BSSY B1, `(.L_x_211) ;  /* 0x000000a000017945 */ /* 0x000fe20003800000 */
[C---:B------:R-:W-:Y:S02]  /*53f0*/  ISETP.LT.OR P3, PT, R132.reuse, 0x52, !P0 ;  /* 0x000000528400780c */ /* 0x040fe40004761670 */
        /* <DEDUP_REMOVED lines=8> */
.L_x_212:
[----:B------:R-:W-:Y:S05]  /*5480*/  BSYNC B1 ;  /* 0x0000000000017941 */ /* 0x000fea0003800000 */
.L_x_211:
[----:B----4-:R-:W-:Y:S01]  /*5490*/  @!P4 IMAD R3, R66, R23, R22 ;  /* 0x000000174203c224 */ /* 0x010fe200078e0216 */
[----:B------:R-:W-:Y:S04]  /*54a0*/  BSSY B1, `(.L_x_213) ;  /* 0x0000006000017945 */ /* 0x000fe80003800000 */
[----:B------:R4:W-:Y:S01]  /*54b0*/  @!P4 STG.E.U8 desc[UR36][R8.64+0x50], R3 ;  /* 0x000050030800c986 */ /* 0x0009e2000c101124 */
[----:B------:R-:W-:Y:S05]  /*54c0*/  @P3 BRA `(.L_x_214) ;  /* 0x00000000000c3947 */ /* 0x000fea0003800000 */
[----:B--2---:R-:W4:Y:S02]  /*54d0*/  LDG.E.U8 R123, desc[UR36][R10.64+0x51] ;  /* 0x000051240a7b7981 */ /* 0x004f24000c1e1100 */
[----:B----4-:R-:W-:-:S05]  /*54e0*/  PRMT R3, R123, 0x8880, RZ ;  /* 0x000088807b037816 */ /* 0x010fca00000000ff */
[----:B------:R-:W-:-:S07]  /*54f0*/  IMAD R22, R3, R122, RZ ;  /* 0x0000007a03167224 */ /* 0x000fce00078e02ff */
.L_x_214:
[----:B------:R-:W-:Y:S05]  /*5500*/  BSYNC B1 ;  /* 0x0000000000017941 */ /* 0x000fea0003800000 */
.L_x_213:
[----:B------:R-:W-:Y:S01]  /*5510*/  @!P3 IMAD R67, R67, R23, R22 ;  /* 0x000000174343b224 */ /* 0x000fe200078e0216 */
[----:B------:R-:W-:Y:S04]  /*5520*/  BSSY B1, `(.L_x_215) ;  /* 0x0000006000017945 */ /* 0x000fe80003800000 */
[----:B------:R0:W-:Y:S01]  /*5530*/  @!P3 STG.E.U8 desc[UR36][R8.64+0x51], R67 ;  /* 0x000051430800b986 */ /* 0x0001e2000c101124 */
[----:B------:R-:W-:Y:S05]  /*5540*/  @P1 BRA `(.L_x_216) ;  /* 0x00000000000c1947 */ /* 0x000fea0003800000 */
[----:B--2---:R-:W4:Y:S02]  /*5550*/  LDG.E.U8 R123, desc[UR36][R20.64+0x58] ;  /* 0x00005824147b7981 */ /* 0x004f24000c1e1100 */
[----:B----4-:R-:W-:-:S05]  /*5560*/  PRMT R3, R123, 0x8880, RZ ;  /* 0x000088807b037816 */ /* 0x010fca00000000ff */
[----:B------:R-:W-:-:S07]  /*5570*/  IMAD R22, R3, R122, RZ ;  /* 0x0000007a03167224 */ /* 0x000fce00078e02ff */
.L_x_216:
[----:B------:R-:W-:Y:S05]  /*5580*/  BSYNC B1 ;  /* 0x0000000000017941 */ /* 0x000fea0003800000 */
.L_x_215:
[----:B----4-:R-:W-:Y:S01]  /*5590*/  @!P1 IMAD R3, R68, R23, R22 ;  /* 0x0000001744039224 */ /* 0x010fe200078e0216 */
[----:B------:R-:W-:Y:S04]  /*55a0*/  BSSY B1, `(.L_x_217) ;  /* 0x0000006000017945 */ /* 0x000fe80003800000 */
[----:B------:R4:W-:Y:S01]  /*55b0*/  @!P1 STG.E.U8 desc[UR36][R4.64+0x58], R3 ;  /* 0x0000580304009986 */ /* 0x0009e2000c101124 */
[----:B------:R-:W-:Y:S05]  /*55c0*/  @P2 BRA `(.L_x_218) ;  /* 0x00000000000c2947 */ /* 0x000fea0003800000 */
[----:B--2---:R-:W4:Y:S02]  /*55d0*/  LDG.E.U8 R123, desc[UR36][R20.64+0x59] ;  /* 0x00005924147b7981 */ /* 0x004f24000c1e1100 */
[----:B----4-:R-:W-:-:S05]  /*55e0*/  PRMT R3, R123, 0x8880, RZ ;  /* 0x000088807b037816 */ /* 0x010fca00000000ff */
[----:B------:R-:W-:-:S07]  /*55f0*/  IMAD R22, R3, R122, RZ ;  /* 0x0000007a03167224 */ /* 0x000fce00078e02ff */
.L_x_218:
[----:B------:R-:W-:Y:S05]  /*5600*/  BSYNC B1 ;  /* 0x0000000000017941 */ /* 0x000fea0003800000 */
.L_x_217:
[----:B------:R-:W-:Y:S01]  /*5610*/  @!P2 IMAD R69, R69, R23, R22 ;  /* 0x000000174545a224 */ /* 0x000fe200078e0216 */
[----:B------:R-:W-:Y:S04]  /*5620*/  BSSY B1, `(.L_x_219) ;  /* 0x0000006000017945 */ /* 0x000fe80003800000 */
[----:B------:R0:W-:Y:S01]  /*5630*/  @!P2 STG.E.U8 desc[UR36][R4.64+0x59], R69 ;  /* 0x000059450400a986 */ /* 0x0001e2000c101124 */
[----:B------:R-:W-:Y:S05]  /*5640*/  @P5 BRA `(.L_x_220) ;  /* 0x00000000000c5947 */ /* 0x000fea0003800000 */
[----:B--2---:R-:W4:Y:S02]  /*5650*/  LDG.E.U8 R123, desc[UR36][R10.64+0x58] ;  /* 0x000058240a7b7981 */ /* 0x004f24000c1e1100 */
[----:B----4-:R-:W-:-:S05]  /*5660*/  PRMT R3, R123, 0x8880, RZ ;  /* 0x000088807b037816 */ /* 0x010fca00000000ff */
[----:B------:R-:W-:-:S07]  /*5670*/  IMAD R22, R3, R122, RZ ;  /* 0x0000007a03167224 */ /* 0x000fce00078e02ff */
.L_x_220:
[----:B------:R-:W-:Y:S05]  /*5680*/  BSYNC B1 ;  /* 0x0000000000017941 */ /* 0x000fea0003800000 */
.L_x_219:
[----:B----4-:R-:W-:Y:S01]  /*5690*/  @!P5 IMAD R3, R70, R23, R22 ;  /* 0x000000174603d224 */ /* 0x010fe200078e0216 */
[----:B------:R-:W-:Y:S01]  /*56a0*/  ISETP.LT.OR P0, PT, R132, 0x5a, !P0 ;  /* 0x0000005a8400780c */ /* 0x000fe20004701670 */
[----:B------:R-:W-:Y:S03]  /*56b0*/  BSSY B1, `(.L_x_221) ;  /* 0x0000006000017945 */ /* 0x000fe60003800000 */
[----:B------:R4:W-:Y:S09]  /*56c0*/  @!P5 STG.E.U8 desc[UR36][R8.64+0x58], R3 ;  /* 0x000058030800d986 */ /* 0x0009f2000c101124 */
[----:B------:R-:W-:Y:S05]  /*56d0*/  @P0 BRA `(.L_x_222) ;  /* 0x00000000000c0947 */ /* 0x000fea0003800000 */
[----:B--2---:R-:W4:Y:S02]  /*56e0*/  LDG.E.U8 R123, desc[UR36][R10.64+0x59] ;  /* 0x000059240a7b7981 */ /* 0x004f24000c1e1100 */
[----:B----4-:R-:W-:-:S05]  /*56f0*/  PRMT R3, R123, 0x8880, RZ ;  /* 0x000088807b037816 */ /* 0x010fca00000000ff */
[----:B------:R-:W-:-:S07]  /*5700*/  IMAD R22, R3, R122, RZ ;  /* 0x0000007a03167224 */ /* 0x000fce00078e02ff */
.L_x_222:
[----:B------:R-:W-:Y:S05]  /*5710*/  BSYNC B1 ;  /* 0x0000000000017941 */ /* 0x000fea0003800000 */
.L_x_221:
[----:B------:R-:W-:Y:S01]  /*5720*/  IMAD R71, R71, R23, R22 ;  /* 0x0000001747477224 */ /* 0x000fe200078e0216 */
[----:B------:R-:W-:Y:S06]  /*5730*/  @P0 BRA `(.L_x_223) ;  /* 0x0000001000980947 */ /* 0x000fec0003800000 */
[----:B------:R0:W-:Y:S01]  /*5740*/  STG.E.U8 desc[UR36][R8.64+0x59], R71 ;  /* 0x0000594708007986 */ /* 0x0001e2000c101124 */
[----:B------:R-:W-:Y:S05]  /*5750*/  BRA `(.L_x_223) ;  /* 0x0000001000907947 */ /* 0x000fea0003800000 */
.L_x_30:
[C---:B------:R-:W-:Y:S02]  /*5760*/  ISETP.GE.AND P2, PT, R3.reuse, 0x1, PT ;  /* 0x000000010300780c */ /* 0x040fe40003f46270 */
[----:B------:R-:W-:Y:S02]  /*5770*/  ISETP.GE.AND P1, PT, R3, 0x9, PT ;  /* 0x000000090300780c */ /* 0x000fe40003f26270 */
[C---:B------:R-:W-:Y:S02]  /*5780*/  ISETP.LT.OR P3, PT, R132.reuse, 0x1, !P2 ;  /* 0x000000018400780c */ /* 0x040fe40005761670 */
[C---:B------:R-:W-:Y:S02]  /*5790*/  ISETP.LT.OR P5, PT, R132.reuse, 0x2, !P2 ;  /* 0x000000028400780c */ /* 0x040fe400057a1670 */
[C---:B------:R-:W-:Y:S02]  /*57a0*/  ISETP.LT.OR P0, PT, R132.reuse, 0x1, !P1 ;  /* 0x000000018400780c */ /* 0x040fe40004f01670 */
[----:B------:R-:W-:-:S07]  /*57b0*/  ISETP.LT.OR P4, PT, R132, 0x2, !P1 ;  /* 0x000000028400780c */ /* 0x000fce0004f81670 */
[-C--:B------:R-:W-:Y:S02]  /*57c0*/  @!P3 IMAD R11, R72, R23.reuse, RZ ;  /* 0x00000017480bb224 */ /* 0x080fe400078e02ff */
[-C--:B------:R-:W-:Y:S02]  /*57d0*/  @!P5 IMAD R73, R73, R23.reuse, RZ ;  /* 0x000000174949d224 */ /* 0x080fe400078e02ff */
[-C--:B------:R-:W-:Y:S01]  /*57e0*/  @!P0 IMAD R13, R74, R23.reuse, RZ ;  /* 0x000000174a0d8224 */ /* 0x080fe200078e02ff */
[----:B------:R0:W-:Y:S01]  /*57f0*/  @!P3 STG.E.U8 desc[UR36][R124.64], R11 ;  /* 0x0000000b7c00b986 */ /* 0x0001e2000c101124 */
[C---:B------:R-:W-:Y:S01]  /*5800*/  ISETP.LT.OR P3, PT, R132.reuse, 0x9, !P2 ;  /* 0x000000098400780c */ /* 0x040fe20005761670 */
[----:B------:R-:W-:Y:S02]  /*5810*/  @!P4 IMAD R75, R75, R23, RZ ;  /* 0x000000174b4bc224 */ /* 0x000fe400078e02ff */
[----:B------:R-:W-:Y:S01]  /*5820*/  @!P5 STG.E.U8 desc[UR36][R124.64+0x1], R73 ;  /* 0x000001497c00d986 */ /* 0x000fe2000c101124 */
[----:B------:R-:W-:-:S03]  /*5830*/  ISETP.LT.OR P5, PT, R132, 0xa, !P2 ;  /* 0x0000000a8400780c */ /* 0x000fc600057a1670 */
[----:B------:R1:W-:Y:S01]  /*5840*/  @!P0 STG.E.U8 desc[UR36][R6.64], R13 ;  /* 0x0000000d06008986 */ /* 0x0003e2000c101124 */
[----:B------:R-:W-:-:S03]  /*5850*/  ISETP.LT.OR P0, PT, R132, 0x9, !P1 ;  /* 0x000000098400780c */ /* 0x000fc60004f01670 */
[----:B------:R-:W-:Y:S01]  /*5860*/  @!P4 STG.E.U8 desc[UR36][R6.64+0x1], R75 ;  /* 0x0000014b0600c986 */ /* 0x000fe2000c101124 */
[----:B------:R-:W-:Y:S01]  /*5870*/  ISETP.LT.OR P4, PT, R132, 0xa, !P1 ;  /* 0x0000000a8400780c */ /* 0x000fe20004f81670 */
[----:B------:R-:W-:-:S04]  /*5880*/  @!P3 IMAD R15, R76, R23, RZ ;  /* 0x000000174c0fb224 */ /* 0x000fc800078e02ff */
[-C--:B------:R-:W-:Y:S01]  /*5890*/  @!P5 IMAD R77, R77, R23.reuse, RZ ;  /* 0x000000174d4dd224 */ /* 0x080fe200078e02ff */
[----:B------:R3:W-:Y:S01]  /*58a0*/  @!P3 STG.E.U8 desc[UR36][R124.64+0x8], R15 ;  /* 0x0000080f7c00b986 */ /* 0x0007e2000c101124 */
[----:B------:R-:W-:Y:S02]  /*58b0*/  ISETP.LT.OR P3, PT, R132, 0x11, !P2 ;  /* 0x000000118400780c */ /* 0x000fe40005761670 */
[-C--:B0-----:R-:W-:Y:S01]  /*58c0*/  @!P0 IMAD R11, R78, R23.reuse, RZ ;  /* 0x000000174e0b8224 */ /* 0x081fe200078e02ff */
[----:B------:R-:W-:Y:S01]  /*58d0*/  @!P5 STG.E.U8 desc[UR36][R124.64+0x9], R77 ;  /* 0x0000094d7c00d986 */ /* 0x000fe2000c101124 */
[C---:B------:R-:W-:Y:S02]  /*58e0*/  ISETP.LT.OR P5, PT, R132.reuse, 0x12, !P2 ;  /* 0x000000128400780c */ /* 0x040fe400057a1670 */
[----:B------:R-:W-:Y:S01]  /*58f0*/  @!P4 IMAD R79, R79, R23, RZ ;  /* 0x000000174f4fc224 */ /* 0x000fe200078e02ff */
[----:B------:R0:W-:Y:S01]  /*5900*/  @!P0 STG.E.U8 desc[UR36][R6.64+0x8], R11 ;  /* 0x0000080b06008986 */ /* 0x0001e2000c101124 */
[----:B------:R-:W-:-:S03]  /*5910*/  ISETP.LT.OR P0, PT, R132, 0x11, !P1 ;  /* 0x000000118400780c */ /* 0x000fc60004f01670 */
[----:B------:R-:W-:Y:S01]  /*5920*/  @!P4 STG.E.U8 desc[UR36][R6.64+0x9], R79 ;  /* 0x0000094f0600c986 */ /* 0x000fe2000c101124 */
[----:B------:R-:W-:Y:S01]  /*5930*/  ISETP.LT.OR P4, PT, R132, 0x12, !P1 ;  /* 0x000000128400780c */ /* 0x000fe20004f81670 */
[----:B-1----:R-:W-:-:S04]  /*5940*/  @!P3 IMAD R13, R80, R23, RZ ;  /* 0x00000017500db224 */ /* 0x002fc800078e02ff */
[-C--:B------:R-:W-:Y:S01]  /*5950*/  @!P5 IMAD R81, R81, R23.reuse, RZ ;  /* 0x000000175151d224 */ /* 0x080fe200078e02ff */
[----:B------:R1:W-:Y:S01]  /*5960*/  @!P3 STG.E.U8 desc[UR36][R124.64+0x10], R13 ;  /* 0x0000100d7c00b986 */ /* 0x0003e2000c101124 */
[----:B------:R-:W-:Y:S02]  /*5970*/  ISETP.LT.OR P3, PT, R132, 0x19, !P2 ;  /* 0x000000198400780c */ /* 0x000fe40005761670 */
[-C--:B---3--:R-:W-:Y:S01]  /*5980*/  @!P0 IMAD R15, R82, R23.reuse, RZ ;  /* 0x00000017520f8224 */ /* 0x088fe200078e02ff */
[----:B------:R-:W-:Y:S01]  /*5990*/  @!P5 STG.E.U8 desc[UR36][R124.64+0x11], R81 ;  /* 0x000011517c00d986 */ /* 0x000fe2000c101124 */
[C---:B------:R-:W-:Y:S02]  /*59a0*/  ISETP.LT.OR P5, PT, R132.reuse, 0x1a, !P2 ;  /* 0x0000001a8400780c */ /* 0x040fe400057a1670 */
[----:B------:R-:W-:Y:S01]  /*59b0*/  @!P4 IMAD R83, R83, R23, RZ ;  /* 0x000000175353c224 */ /* 0x000fe200078e02ff */
[----:B------:R3:W-:Y:S01]  /*59c0*/  @!P0 STG.E.U8 desc[UR36][R6.64+0x10], R15 ;  /* 0x0000100f06008986 */ /* 0x0007e2000c101124 */
[----:B------:R-:W-:-:S03]  /*59d0*/  ISETP.LT.OR P0, PT, R132, 0x19, !P1 ;  /* 0x000000198400780c */ /* 0x000fc60004f01670 */
[----:B------:R-:W-:Y:S01]  /*59e0*/  @!P4 STG.E.U8 desc[UR36][R6.64+0x11], R83 ;  /* 0x000011530600c986 */ /* 0x000fe2000c101124 */
[----:B------:R-:W-:Y:S01]  /*59f0*/  ISETP.LT.OR P4, PT, R132, 0x1a, !P1 ;  /* 0x0000001a8400780c */ /* 0x000fe20004f81670 */
[----:B0-----:R-:W-:-:S04]  /*5a00*/  @!P3 IMAD R11, R84, R23, RZ ;  /* 0x00000017540bb224 */ /* 0x001fc800078e02ff */
[-C--:B------:R-:W-:Y:S01]  /*5a10*/  @!P5 IMAD R85, R85, R23.reuse, RZ ;  /* 0x000000175555d224 */ /* 0x080fe200078e02ff */
[----:B------:R0:W-:Y:S01]  /*5a20*/  @!P3 STG.E.U8 desc[UR36][R124.64+0x18], R11 ;  /* 0x0000180b7c00b986 */ /* 0x0001e2000c101124 */
[----:B------:R-:W-:Y:S02]  /*5a30*/  ISETP.LT.OR P3, PT, R132, 0x21, !P2 ;  /* 0x000000218400780c */ /* 0x000fe40005761670 */
[-C--:B-1----:R-:W-:Y:S01]  /*5a40*/  @!P0 IMAD R13, R86, R23.reuse, RZ ;  /* 0x00000017560d8224 */ /* 0x082fe200078e02ff */
[----:B------:R-:W-:Y:S01]  /*5a50*/  @!P5 STG.E.U8 desc[UR36][R124.64+0x19], R85 ;  /* 0x000019557c00d986 */ /* 0x000fe2000c101124 */
[C---:B------:R-:W-:Y:S02]  /*5a60*/  ISETP.LT.OR P5, PT, R132.reuse, 0x22, !P2 ;  /* 0x000000228400780c */ /* 0x040fe400057a1670 */
[----:B------:R-:W-:Y:S01]  /*5a70*/  @!P4 IMAD R87, R87, R23, RZ ;  /* 0x000000175757c224 */ /* 0x000fe200078e02ff */
[----:B------:R1:W-:Y:S01]  /*5a80*/  @!P0 STG.E.U8 desc[UR36][R6.64+0x18], R13 ;  /* 0x0000180d06008986 */ /* 0x0003e2000c101124 */
[----:B------:R-:W-:-:S03]  /*5a90*/  ISETP.LT.OR P0, PT, R132, 0x21, !P1 ;  /* 0x000000218400780c */ /* 0x000fc60004f01670 */
[----:B------:R-:W-:Y:S01]  /*5aa0*/  @!P4 STG.E.U8 desc[UR36][R6.64+0x19], R87 ;  /* 0x000019570600c986 */ /* 0x000fe2000c101124 */
[----:B------:R-:W-:Y:S01]  /*5ab0*/  ISETP.LT.OR P4, PT, R132, 0x22, !P1 ;  /* 0x000000228400780c */ /* 0x000fe20004f81670 */
[----:B---3--:R-:W-:-:S04]  /*5ac0*/  @!P3 IMAD R15, R88, R23, RZ ;  /* 0x00000017580fb224 */ /* 0x008fc800078e02ff */
        /* <DEDUP_REMOVED lines=76> */
[C---:B------:R-:W-:Y:S01]  /*5f90*/  ISETP.LT.OR P2, PT, R132.reuse, 0x5a, !P2 ;  /* 0x0000005a8400780c */ /* 0x040fe20005741670 */
[----:B------:R-:W-:Y:S01]  /*5fa0*/  @!P5 STG.E.U8 desc[UR36][R124.64+0x51], R113 ;  /* 0x000051717c00d986 */ /* 0x000fe2000c101124 */
[C---:B------:R-:W-:Y:S01]  /*5fb0*/  ISETP.LT.OR P5, PT, R132.reuse, 0x59, !P1 ;  /* 0x000000598400780c */ /* 0x040fe20004fa1670 */
[----:B------:R-:W-:Y:S01]  /*5fc0*/  @!P4 IMAD R115, R115, R23, RZ ;  /* 0x000000177373c224 */ /* 0x000fe200078e02ff */
[----:B------:R-:W-:Y:S01]  /*5fd0*/  ISETP.LT.OR P1, PT, R132, 0x5a, !P1 ;  /* 0x0000005a8400780c */ /* 0x000fe20004f21670 */
[----:B------:R0:W-:Y:S01]  /*5fe0*/  @!P0 STG.E.U8 desc[UR36][R6.64+0x50], R11 ;  /* 0x0000500b06008986 */ /* 0x0001e2000c101124 */
[----:B------:R-:W-:-:S03]  /*5ff0*/  ISETP.GE.AND P0, PT, R3, 0x81, PT ;  /* 0x000000810300780c */ /* 0x000fc60003f06270 */
[----:B------:R-:W-:Y:S01]  /*6000*/  @!P4 STG.E.U8 desc[UR36][R6.64+0x51], R115 ;  /* 0x000051730600c986 */ /* 0x000fe2000c101124 */
[-C--:B-1----:R-:W-:Y:S01]  /*6010*/  @!P3 IMAD R13, R116, R23.reuse, RZ ;  /* 0x00000017740db224 */ /* 0x082fe200078e02ff */
[C---:B------:R-:W-:Y:S02]  /*6020*/  ISETP.LT.OR P4, PT, R132.reuse, 0x1, !P0 ;  /* 0x000000018400780c */ /* 0x040fe40004781670 */
[-C--:B------:R-:W-:Y:S02]  /*6030*/  @!P2 IMAD R117, R117, R23.reuse, RZ ;  /* 0x000000177575a224 */ /* 0x080fe400078e02ff */
[----:B------:R1:W-:Y:S01]  /*6040*/  @!P3 STG.E.U8 desc[UR36][R124.64+0x58], R13 ;  /* 0x0000580d7c00b986 */ /* 0x0003e2000c101124 */
[----:B------:R-:W-:Y:S01]  /*6050*/  ISETP.LT.OR P3, PT, R132, 0x2, !P0 ;  /* 0x000000028400780c */ /* 0x000fe20004761670 */
[-C--:B---3--:R-:W-:Y:S02]  /*6060*/  @!P5 IMAD R15, R118, R23.reuse, RZ ;  /* 0x00000017760fd224 */ /* 0x088fe400078e02ff */
[----:B------:R-:W-:Y:S01]  /*6070*/  @!P2 STG.E.U8 desc[UR36][R124.64+0x59], R117 ;  /* 0x000059757c00a986 */ /* 0x000fe2000c101124 */
[----:B------:R-:W-:Y:S01]  /*6080*/  ISETP.GE.AND P2, PT, R3, 0x89, PT ;  /* 0x000000890300780c */ /* 0x000fe20003f46270 */
[----:B------:R-:W-:-:S02]  /*6090*/  @!P1 IMAD R119, R119, R23, RZ ;  /* 0x0000001777779224 */ /* 0x000fc400078e02ff */
[----:B------:R-:W-:Y:S01]  /*60a0*/  @!P5 STG.E.U8 desc[UR36][R6.64+0x58], R15 ;  /* 0x0000580f0600d986 */ /* 0x000fe2000c101124 */
[-C--:B------:R-:W-:Y:S01]  /*60b0*/  @!P4 IMAD R3, R24, R23.reuse, RZ ;  /* 0x000000171803c224 */ /* 0x080fe200078e02ff */
[C---:B------:R-:W-:Y:S02]  /*60c0*/  ISETP.LT.OR P5, PT, R132.reuse, 0x1, !P2 ;  /* 0x000000018400780c */ /* 0x040fe400057a1670 */
[----:B------:R-:W-:Y:S01]  /*60d0*/  @!P1 STG.E.U8 desc[UR36][R6.64+0x59], R119 ;  /* 0x0000597706009986 */ /* 0x000fe2000c101124 */
[C---:B------:R-:W-:Y:S01]  /*60e0*/  ISETP.LT.OR P1, PT, R132.reuse, 0x2, !P2 ;  /* 0x000000028400780c */ /* 0x040fe20005721670 */
[----:B------:R-:W-:Y:S02]  /*60f0*/  @!P3 IMAD R25, R25, R23, RZ ;  /* 0x000000171919b224 */ /* 0x000fe400078e02ff */
[----:B------:R3:W-:Y:S01]  /*6100*/  @!P4 STG.E.U8 desc[UR36][R4.64], R3 ;  /* 0x000000030400c986 */ /* 0x0007e2000c101124 */
[----:B------:R-:W-:-:S03]  /*6110*/  ISETP.LT.OR P4, PT, R132, 0x9, !P0 ;  /* 0x000000098400780c */ /* 0x000fc60004781670 */
[----:B------:R-:W-:Y:S01]  /*6120*/  @!P3 STG.E.U8 desc[UR36][R4.64+0x1], R25 ;  /* 0x000001190400b986 */ /* 0x000fe2000c101124 */
[----:B------:R-:W-:Y:S02]  /*6130*/  ISETP.LT.OR P3, PT, R132, 0xa, !P0 ;  /* 0x0000000a8400780c */ /* 0x000fe40004761670 */
[----:B0-----:R-:W-:-:S03]  /*6140*/  @!P5 IMAD R11, R26, R23, RZ ;  /* 0x000000171a0bd224 */ /* 0x001fc600078e02ff */
[-C--:B------:R-:W-:Y:S02]  /*6150*/  @!P1 IMAD R27, R27, R23.reuse, RZ ;  /* 0x000000171b1b9224 */ /* 0x080fe400078e02ff */
[----:B------:R-:W-:Y:S01]  /*6160*/  @!P5 STG.E.U8 desc[UR36][R8.64], R11 ;  /* 0x0000000b0800d986 */ /* 0x000fe2000c101124 */
[----:B------:R-:W-:Y:S01]  /*6170*/  ISETP.LT.OR P5, PT, R132, 0x9, !P2 ;  /* 0x000000098400780c */ /* 0x000fe200057a1670 */
[-C--:B-1----:R-:W-:Y:S02]  /*6180*/  @!P4 IMAD R13, R28, R23.reuse, RZ ;  /* 0x000000171c0dc224 */ /* 0x082fe400078e02ff */
[----:B------:R-:W-:Y:S01]  /*6190*/  @!P1 STG.E.U8 desc[UR36][R8.64+0x1], R27 ;  /* 0x0000011b08009986 */ /* 0x000fe2000c101124 */
[C---:B------:R-:W-:Y:S01]  /*61a0*/  ISETP.LT.OR P1, PT, R132.reuse, 0xa, !P2 ;  /* 0x0000000a8400780c */ /* 0x040fe20005721670 */
[----:B------:R-:W-:Y:S02]  /*61b0*/  @!P3 IMAD R29, R29, R23, RZ ;  /* 0x000000171d1db224 */ /* 0x000fe400078e02ff */
[----:B------:R-:W-:Y:S01]  /*61c0*/  @!P4 STG.E.U8 desc[UR36][R4.64+0x8], R13 ;  /* 0x0000080d0400c986 */ /* 0x000fe2000c101124 */
[----:B------:R-:W-:-:S03]  /*61d0*/  ISETP.LT.OR P4, PT, R132, 0x11, !P0 ;  /* 0x000000118400780c */ /* 0x000fc60004781670 */
[----:B------:R-:W-:Y:S01]  /*61e0*/  @!P3 STG.E.U8 desc[UR36][R4.64+0x9], R29 ;  /* 0x0000091d0400b986 */ /* 0x000fe2000c101124 */
[----:B------:R-:W-:Y:S01]  /*61f0*/  ISETP.LT.OR P3, PT, R132, 0x12, !P0 ;  /* 0x000000128400780c */ /* 0x000fe20004761670 */
[----:B---3--:R-:W-:-:S04]  /*6200*/  @!P5 IMAD R3, R30, R23, RZ ;  /* 0x000000171e03d224 */ /* 0x008fc800078e02ff */
[-C--:B------:R-:W-:Y:S01]  /*6210*/  @!P1 IMAD R31, R31, R23.reuse, RZ ;  /* 0x000000171f1f9224 */ /* 0x080fe200078e02ff */
[----:B------:R0:W-:Y:S01]  /*6220*/  @!P5 STG.E.U8 desc[UR36][R8.64+0x8], R3 ;  /* 0x000008030800d986 */ /* 0x0001e2000c101124 */
[----:B------:R-:W-:Y:S02]  /*6230*/  ISETP.LT.OR P5, PT, R132, 0x11, !P2 ;  /* 0x000000118400780c */ /* 0x000fe400057a1670 */
[-C--:B------:R-:W-:Y:S01]  /*6240*/  @!P4 IMAD R7, R32, R23.reuse, RZ ;  /* 0x000000172007c224 */ /* 0x080fe200078e02ff */
[----:B------:R-:W-:Y:S01]  /*6250*/  @!P1 STG.E.U8 desc[UR36][R8.64+0x9], R31 ;  /* 0x0000091f08009986 */ /* 0x000fe2000c101124 */
[C---:B------:R-:W-:Y:S02]  /*6260*/  ISETP.LT.OR P1, PT, R132.reuse, 0x12, !P2 ;  /* 0x000000128400780c */ /* 0x040fe40005721670 */
[----:B------:R-:W-:Y:S01]  /*6270*/  @!P3 IMAD R33, R33, R23, RZ ;  /* 0x000000172121b224 */ /* 0x000fe200078e02ff */
[----:B------:R-:W-:Y:S01]  /*6280*/  @!P4 STG.E.U8 desc[UR36][R4.64+0x10], R7 ;  /* 0x000010070400c986 */ /* 0x000fe2000c101124 */
[----:B------:R-:W-:-:S03]  /*6290*/  ISETP.LT.OR P4, PT, R132, 0x19, !P0 ;  /* 0x000000198400780c */ /* 0x000fc60004781670 */
[----:B------:R-:W-:Y:S01]  /*62a0*/  @!P3 STG.E.U8 desc[UR36][R4.64+0x11], R33 ;  /* 0x000011210400b986 */ /* 0x000fe2000c101124 */
[----:B------:R-:W-:Y:S01]  /*62b0*/  ISETP.LT.OR P3, PT, R132, 0x1a, !P0 ;  /* 0x0000001a8400780c */ /* 0x000fe20004761670 */
[----:B0-----:R-:W-:-:S04]  /*62c0*/  @!P5 IMAD R3, R34, R23, RZ ;  /* 0x000000172203d224 */ /* 0x001fc800078e02ff */
        /* <DEDUP_REMOVED lines=71> */
[----:B-1----:R-:W-:-:S04]  /*6740*/  @!P5 IMAD R11, R58, R23, RZ ;  /* 0x000000173a0bd224 */ /* 0x002fc800078e02ff */
        /* <DEDUP_REMOVED lines=12> */
[----:B------:R-:W-:-:S04]  /*6810*/  @!P1 IMAD R7, R62, R23, RZ ;  /* 0x000000173e079224 */ /* 0x000fc800078e02ff */
[-C--:B------:R-:W-:Y:S01]  /*6820*/  @!P4 IMAD R63, R63, R23.reuse, RZ ;  /* 0x000000173f3fc224 */ /* 0x080fe200078e02ff */
[----:B------:R1:W-:Y:S01]  /*6830*/  @!P1 STG.E.U8 desc[UR36][R8.64+0x48], R7 ;  /* 0x0000480708009986 */ /* 0x0003e2000c101124 */
[C---:B------:R-:W-:Y:S02]  /*6840*/  ISETP.LT.OR P1, PT, R132.reuse, 0x51, !P2 ;  /* 0x000000518400780c */ /* 0x040fe40005721670 */
[----:B------:R-:W-:Y:S01]  /*6850*/  @!P3 IMAD R65, R65, R23, RZ ;  /* 0x000000174141b224 */ /* 0x000fe200078e02ff */
[----:B------:R-:W-:Y:S01]  /*6860*/  @!P4 STG.E.U8 desc[UR36][R8.64+0x49], R63 ;  /* 0x0000493f0800c986 */ /* 0x000fe2000c101124 */
[----:B------:R-:W-:-:S03]  /*6870*/  ISETP.LT.OR P4, PT, R132, 0x52, !P2 ;  /* 0x000000528400780c */ /* 0x000fc60005781670 */
[----:B------:R-:W-:Y:S01]  /*6880*/  @!P3 STG.E.U8 desc[UR36][R4.64+0x51], R65 ;  /* 0x000051410400b986 */ /* 0x000fe2000c101124 */
[C---:B------:R-:W-:Y:S02]  /*6890*/  ISETP.LT.OR P3, PT, R132.reuse, 0x59, !P0 ;  /* 0x000000598400780c */ /* 0x040fe40004761670 */
[C---:B------:R-:W-:Y:S01]  /*68a0*/  ISETP.LT.OR P0, PT, R132.reuse, 0x5a, !P0 ;  /* 0x0000005a8400780c */ /* 0x040fe20004701670 */
[----:B------:R3:W-:Y:S01]  /*68b0*/  @!P5 STG.E.U8 desc[UR36][R4.64+0x50], R11 ;  /* 0x0000500b0400d986 */ /* 0x0007e2000c101124 */
[----:B------:R-:W-:Y:S01]  /*68c0*/  ISETP.LT.OR P5, PT, R132, 0x59, !P2 ;  /* 0x000000598400780c */ /* 0x000fe200057a1670 */
[----:B0-----:R-:W-:Y:S01]  /*68d0*/  @!P1 IMAD R3, R66, R23, RZ ;  /* 0x0000001742039224 */ /* 0x001fe200078e02ff */
[----:B------:R-:W-:-:S03]  /*68e0*/  ISETP.LT.OR P2, PT, R132, 0x5a, !P2 ;  /* 0x0000005a8400780c */ /* 0x000fc60005741670 */
[-C--:B------:R-:W-:Y:S01]  /*68f0*/  @!P4 IMAD R67, R67, R23.reuse, RZ ;  /* 0x000000174343c224 */ /* 0x080fe200078e02ff */
[----:B------:R0:W-:Y:S03]  /*6900*/  @!P1 STG.E.U8 desc[UR36][R8.64+0x50], R3 ;  /* 0x0000500308009986 */ /* 0x0001e6000c101124 */
[-C--:B-1----:R-:W-:Y:S01]  /*6910*/  @!P3 IMAD R7, R68, R23.reuse, RZ ;  /* 0x000000174407b224 */ /* 0x082fe200078e02ff */
[----:B------:R0:W-:Y:S01]  /*6920*/  @!P4 STG.E.U8 desc[UR36][R8.64+0x51], R67 ;  /* 0x000051430800c986 */ /* 0x0001e2000c101124 */
[-C--:B------:R-:W-:Y:S02]  /*6930*/  @!P0 IMAD R69, R69, R23.reuse, RZ ;  /* 0x0000001745458224 */ /* 0x080fe400078e02ff */
[-C--:B---3--:R-:W-:Y:S01]  /*6940*/  @!P5 IMAD R11, R70, R23.reuse, RZ ;  /* 0x00000017460bd224 */ /* 0x088fe200078e02ff */
[----:B------:R0:W-:Y:S01]  /*6950*/  @!P3 STG.E.U8 desc[UR36][R4.64+0x58], R7 ;  /* 0x000058070400b986 */ /* 0x0001e2000c101124 */
[----:B------:R-:W-:-:S03]  /*6960*/  @!P2 IMAD R71, R71, R23, RZ ;  /* 0x000000174747a224 */ /* 0x000fc600078e02ff */
[----:B------:R0:W-:Y:S04]  /*6970*/  @!P0 STG.E.U8 desc[UR36][R4.64+0x59], R69 ;  /* 0x0000594504008986 */ /* 0x0001e8000c101124 */
[----:B------:R0:W-:Y:S04]  /*6980*/  @!P5 STG.E.U8 desc[UR36][R8.64+0x58], R11 ;  /* 0x0000580b0800d986 */ /* 0x0001e8000c101124 */
[----:B------:R0:W-:Y:S02]  /*6990*/  @!P2 STG.E.U8 desc[UR36][R8.64+0x59], R71 ;  /* 0x000059470800a986 */ /* 0x0001e4000c101124 */
.L_x_223:
[----:B------:R-:W-:Y:S05]  /*69a0*/  BSYNC B0 ;  /* 0x0000000000007941 */ /* 0x000fea0003800000 */
.L_x_29:
[----:B------:R-:W-:Y:S01]  /*69b0*/  ULDC UR4, c[0x0][0xc] ;  /* 0x0000030000047ab9 */ /* 0x000fe20000000800 */
[----:B------:R-:W-:Y:S01]  /*69c0*/  ULDC UR5, c[0x0][0x10] ;  /* 0x0000040000057ab9 */ /* 0x000fe20000000800 */
[----:B0---4-:R-:W0:Y:S01]  /*69d0*/  LDC R3, c[0x0][0x14] ;  /* 0x00000500ff037b82 */ /* 0x011e220000000800 */
[----:B------:R-:W-:Y:S01]  /*69e0*/  UIMAD.WIDE.U32 UR4, UR4, UR5, URZ ;  /* 0x00000005040472a5 */ /* 0x000fe2000f8e003f */
[----:B------:R-:W-:Y:S02]  /*69f0*/  IMAD.MOV.U32 R121, RZ, RZ, -0x1 ;  /* 0xffffffffff797424 */ /* 0x000fe400078e00ff */
[----:B------:R-:W-:-:S03]  /*6a00*/  IMAD.MOV.U32 R22, RZ, RZ, -0x1 ;  /* 0xffffffffff167424 */ /* 0x000fc600078e00ff */
[----:B0-----:R-:W-:-:S04]  /*6a10*/  IMAD.WIDE.U32 R16, R3, UR4, R16 ;  /* 0x0000000403107c25 */ /* 0x001fc8000f8e0010 */
[----:B------:R-:W-:Y:S01]  /*6a20*/  IMAD R3, R3, UR5, RZ ;  /* 0x0000000503037c24 */ /* 0x000fe2000f8e02ff */
[----:B------:R-:W-:Y:S02]  /*6a30*/  ULDC.64 UR4, c[0x0][0x650] ;  /* 0x0001940000047ab9 */ /* 0x000fe40000000a00 */
[----:B------:R-:W-:Y:S01]  /*6a40*/  ISETP.GE.U32.AND P0, PT, R16, UR4, PT ;  /* 0x0000000410007c0c */ /* 0x000fe2000bf06070 */
[--C-:B------:R-:W-:Y:S01]  /*6a50*/  IMAD.IADD R17, R17, 0x1, R3.reuse ;  /* 0x0000000111117824 */ /* 0x100fe200078e0203 */
[----:B------:R-:W-:-:S04]  /*6a60*/  PRMT R3, RZ, 0x7610, R3 ;  /* 0x00007610ff037816 */ /* 0x000fc80000000003 */
[----:B------:R-:W-:-:S13]  /*6a70*/  ISETP.GE.U32.AND.EX P0, PT, R17, UR5, PT, P0 ;  /* 0x0000000511007c0c */ /* 0x000fda000bf06100 */
[----:B------:R-:W-:Y:S05]  /*6a80*/  @P0 BRA `(.L_x_224) ;  /* 0x0000000400640947 */ /* 0x000fea0003800000 */
[----:B------:R-:W0:Y:S01]  /*6a90*/  S2R R12, SR_CTAID.X ;  /* 0x00000000000c7919 */ /* 0x000e220000002500 */
[----:B------:R-:W4:Y:S01]  /*6aa0*/  LDC.64 R10, c[0x0][0x628] ;  /* 0x00018a00ff0a7b82 */ /* 0x000f220000000a00 */
[----:B------:R-:W-:Y:S01]  /*6ab0*/  ULDC UR4, c[0x0][0x150] ;  /* 0x0000540000047ab9 */ /* 0x000fe20000000800 */
[----:B------:R-:W-:Y:S01]  /*6ac0*/  IMAD.MOV.U32 R8, RZ, RZ, R16 ;  /* 0x000000ffff087224 */ /* 0x000fe200078e0010 */
[----:B------:R-:W0:Y:S01]  /*6ad0*/  S2R R24, SR_CTAID.Y ;  /* 0x0000000000187919 */ /* 0x000e220000002600 */
[----:B------:R-:W-:-:S04]  /*6ae0*/  IMAD.MOV.U32 R9, RZ, RZ, R17 ;  /* 0x000000ffff097224 */ /* 0x000fc800078e0011 */
[----:B------:R-:W1:Y:S08]  /*6af0*/  LDC R21, c[0x0][0x144] ;  /* 0x00005100ff157b82 */ /* 0x000e700000000800 */
[----:B------:R-:W1:Y:S08]  /*6b00*/  LDC R0, c[0x0][0x630] ;  /* 0x00018c00ff007b82 */ /* 0x000e700000000800 */
[----:B------:R-:W1:Y:S01]  /*6b10*/  LDC.64 R14, c[0x0][0x620] ;  /* 0x00018800ff0e7b82 */ /* 0x000e620000000a00 */
[----:B----4-:R-:W-:-:S04]  /*6b20*/  ISETP.NE.U32.AND P0, PT, R10, RZ, PT ;  /* 0x000000ff0a00720c */ /* 0x010fc80003f05070 */
[----:B------:R-:W-:Y:S02]  /*6b30*/  ISETP.NE.AND.EX P0, PT, R11, RZ, PT, P0 ;  /* 0x000000ff0b00720c */ /* 0x000fe40003f05300 */
[----:B0-----:R-:W-:-:S05]  /*6b40*/  I2FP.F32.U32 R3, R12 ;  /* 0x0000000c00037245 */ /* 0x001fca0000201000 */
[----:B------:R-:W-:-:S04]  /*6b50*/  FMUL R3, R3, UR4 ;  /* 0x0000000403037c20 */ /* 0x000fc80008400000 */
[----:B------:R0:W4:Y:S02]  /*6b60*/  F2I.U32.TRUNC.NTZ R20, R3 ;  /* 0x0000000300147305 */ /* 0x000124000020f000 */
[----:B------:R-:W-:Y:S05]  /*6b70*/  @!P0 BRA `(.L_x_225) ;  /* 0x0000000000288947 */ /* 0x000fea0003800000 */
[----:B0-----:R-:W0:Y:S02]  /*6b80*/  LDC R3, c[0x0][0x634] ;  /* 0x00018d00ff037b82 */ /* 0x001e240000000800 */
[----:B0-----:R-:W-:-:S05]  /*6b90*/  IADD3 R3, P0, R16, R3, RZ ;  /* 0x0000000310037210 */ /* 0x001fca0007f1e0ff */
[----:B------:R-:W-:-:S04]  /*6ba0*/  IMAD.X R13, RZ, RZ, R17, P0 ;  /* 0x000000ffff0d7224 */ /* 0x000fc800000e0611 */
[----:B------:R-:W-:-:S04]  /*6bb0*/  IMAD.WIDE.U32 R4, R13, R10, RZ ;  /* 0x0000000a0d047225 */ /* 0x000fc800078e00ff */
[----:B---3--:R-:W-:-:S04]  /*6bc0*/  IMAD.WIDE.U32 R6, P0, R3, R11, R4 ;  /* 0x0000000b03067225 */ /* 0x008fc80007800004 */
[----:B------:R-:W-:-:S04]  /*6bd0*/  IMAD.WIDE.U32 R4, R3, R10, RZ ;  /* 0x0000000a03047225 */ /* 0x000fc800078e00ff */
[----:B------:R-:W-:Y:S01]  /*6be0*/  IMAD.X R9, RZ, RZ, RZ, P0 ;  /* 0x000000ffff097224 */ /* 0x000fe200000e06ff */
[----:B------:R-:W-:Y:S01]  /*6bf0*/  IADD3 RZ, P0, R5, R6, RZ ;  /* 0x0000000605ff7210 */ /* 0x000fe20007f1e0ff */
[----:B------:R-:W-:-:S04]  /*6c00*/  IMAD.MOV.U32 R8, RZ, RZ, R7 ;  /* 0x000000ffff087224 */ /* 0x000fc800078e0007 */
[----:B------:R-:W-:-:S08]  /*6c10*/  IMAD.WIDE.U32.X R8, R13, R11, R8, P0 ;  /* 0x0000000b0d087225 */ /* 0x000fd000000e0408 */
.L_x_225:
[----:B------:R-:W2:Y:S01]  /*6c20*/  LDC.64 R28, c[0x0][0x640] ;  /* 0x00019000ff1c7b82 */ /* 0x000ea20000000a00 */
[-CC-:B-1----:R-:W-:Y:S01]  /*6c30*/  SHF.R.U64 R22, R8, R0.reuse, R9.reuse ;  /* 0x0000000008167219 */ /* 0x182fe20000001209 */
[----:B----4-:R-:W-:Y:S01]  /*6c40*/  IMAD.MOV R20, RZ, RZ, -R20 ;  /* 0x000000ffff147224 */ /* 0x010fe200078e0a14 */
[----:B------:R-:W-:Y:S01]  /*6c50*/  SHF.R.U32.HI R0, RZ, R0, R9 ;  /* 0x00000000ff007219 */ /* 0x000fe20000011609 */
[----:B------:R-:W-:Y:S01]  /*6c60*/  ULDC UR4, c[0x0][0x154] ;  /* 0x0000550000047ab9 */ /* 0x000fe20000000800 */
[----:B0-----:R-:W-:Y:S01]  /*6c70*/  IADD3 R3, P0, RZ, -R22, RZ ;  /* 0x80000016ff037210 */ /* 0x001fe20007f1e0ff */
[----:B------:R-:W-:Y:S02]  /*6c80*/  IMAD R21, R21, R20, R12 ;  /* 0x0000001415157224 */ /* 0x000fe400078e020c */
[----:B---3--:R-:W0:Y:S01]  /*6c90*/  LDC R6, c[0x0][0x618] ;  /* 0x00018600ff067b82 */ /* 0x008e220000000800 */
[----:B------:R-:W-:Y:S02]  /*6ca0*/  IMAD.MOV.U32 R7, RZ, RZ, 0x1 ;  /* 0x00000001ff077424 */ /* 0x000fe400078e00ff */
[----:B------:R-:W-:-:S04]  /*6cb0*/  IMAD.X R5, RZ, RZ, ~R0, P0 ;  /* 0x000000ffff057224 */ /* 0x000fc800000e0e00 */
[-C--:B------:R-:W-:Y:S01]  /*6cc0*/  IMAD R0, R5, R14.reuse, RZ ;  /* 0x0000000e05007224 */ /* 0x080fe200078e02ff */
[----:B------:R-:W1:Y:S01]  /*6cd0*/  LDC R8, c[0x0][0x608] ;  /* 0x00018200ff087b82 */ /* 0x000e620000000800 */
[----:B------:R-:W-:-:S04]  /*6ce0*/  IMAD.WIDE.U32 R4, R3, R14, R16 ;  /* 0x0000000e03047225 */ /* 0x000fc800078e0010 */
[----:B------:R-:W-:Y:S01]  /*6cf0*/  IMAD R3, R3, R15, R0 ;  /* 0x0000000f03037224 */ /* 0x000fe200078e0200 */
[----:B------:R-:W-:Y:S02]  /*6d00*/  I2FP.F32.U32 R0, R24 ;  /* 0x0000001800007245 */ /* 0x000fe40000201000 */
[----:B------:R-:W3:Y:S01]  /*6d10*/  LDC R26, c[0x0][0x658] ;  /* 0x00019600ff1a7b82 */ /* 0x000ee20000000800 */
[----:B------:R-:W-:Y:S01]  /*6d20*/  IMAD.IADD R3, R5, 0x1, R3 ;  /* 0x0000000105037824 */ /* 0x000fe200078e0203 */
[----:B--2---:R-:W-:Y:S01]  /*6d30*/  ISETP.NE.U32.AND P0, PT, R28, RZ, PT ;  /* 0x000000ff1c00720c */ /* 0x004fe20003f05070 */
[----:B------:R-:W-:Y:S01]  /*6d40*/  FMUL R0, R0, UR4 ;  /* 0x0000000400007c20 */ /* 0x000fe20008400000 */
[----:B------:R-:W-:Y:S02]  /*6d50*/  IMAD.MOV.U32 R5, RZ, RZ, -0x1 ;  /* 0xffffffffff057424 */ /* 0x000fe400078e00ff */
[----:B------:R-:W-:Y:S01]  /*6d60*/  ISETP.NE.AND.EX P0, PT, R29, RZ, PT, P0 ;  /* 0x000000ff1d00720c */ /* 0x000fe20003f05300 */
[----:B------:R2:W4:Y:S01]  /*6d70*/  F2I.U32.TRUNC.NTZ R13, R0 ;  /* 0x00000000000d7305 */ /* 0x000522000020f000 */
[----:B------:R-:W2:Y:S01]  /*6d80*/  LDC R15, c[0x0][0x148] ;  /* 0x00005200ff0f7b82 */ /* 0x000ea20000000800 */
[----:B0-----:R-:W-:-:S02]  /*6d90*/  SHF.R.U64 R12, R4, R6, R3 ;  /* 0x00000006040c7219 */ /* 0x001fc40000001203 */
[----:B------:R-:W-:-:S05]  /*6da0*/  SHF.R.U32.HI R3, RZ, R6, R3 ;  /* 0x00000006ff037219 */ /* 0x000fca0000011603 */
[----:B------:R-:W0:Y:S01]  /*6db0*/  LDC R20, c[0x0][0x600] ;  /* 0x00018000ff147b82 */ /* 0x000e220000000800 */
[-CC-:B-1----:R-:W-:Y:S02]  /*6dc0*/  SHF.R.U64 R10, R12, R8.reuse, R3.reuse ;  /* 0x000000080c0a7219 */ /* 0x182fe40000001203 */
[----:B------:R-:W-:-:S05]  /*6dd0*/  SHF.R.U32.HI R3, RZ, R8, R3 ;  /* 0x00000008ff037219 */ /* 0x000fca0000011603 */
[----:B------:R-:W1:Y:S01]  /*6de0*/  LDC R27, c[0x0][0x648] ;  /* 0x00019200ff1b7b82 */ /* 0x000e620000000800 */
[-C--:B---3--:R-:W-:Y:S02]  /*6df0*/  SHF.L.U32 R4, R5, R26.reuse, RZ ;  /* 0x0000001a05047219 */ /* 0x088fe400000006ff */
[-CC-:B------:R-:W-:Y:S02]  /*6e00*/  SHF.R.U64 R14, R10, R26.reuse, R3.reuse ;  /* 0x0000001a0a0e7219 */ /* 0x180fe40000001203 */
[----:B------:R-:W-:Y:S02]  /*6e10*/  SHF.R.U32.HI R5, RZ, R26, R3 ;  /* 0x0000001aff057219 */ /* 0x000fe40000011603 */
[----:B------:R-:W-:Y:S01]  /*6e20*/  LOP3.LUT R25, RZ, R4, RZ, 0x33, !PT ;  /* 0x00000004ff197212 */ /* 0x000fe200078e33ff */
[----:B------:R-:W3:Y:S01]  /*6e30*/  LDC R30, c[0x0][0x638] ;  /* 0x00018e00ff1e7b82 */ /* 0x000ee20000000800 */
[----:B------:R-:W-:Y:S01]  /*6e40*/  SHF.L.U32 R26, R7, R26, RZ ;  /* 0x0000001a071a7219 */ /* 0x000fe200000006ff */
[----:B------:R-:W-:-:S06]  /*6e50*/  IMAD.MOV.U32 R4, RZ, RZ, R14 ;  /* 0x000000ffff047224 */ /* 0x000fcc00078e000e */
[----:B------:R-:W0:Y:S01]  /*6e60*/  LDC R31, c[0x0][0x610] ;  /* 0x00018400ff1f7b82 */ /* 0x000e220000000800 */
[----:B----4-:R-:W-:Y:S05]  /*6e70*/  @!P0 BRA `(.L_x_226) ;  /* 0x0000000000288947 */ /* 0x010fea0003800000 */
[----:B------:R-:W4:Y:S02]  /*6e80*/  LDC R3, c[0x0][0x64c] ;  /* 0x00019300ff037b82 */ /* 0x000f240000000800 */
[----:B----4-:R-:W-:-:S05]  /*6e90*/  IADD3 R3, P0, R14, R3, RZ ;  /* 0x000000030e037210 */ /* 0x010fca0007f1e0ff */
        /* <DEDUP_REMOVED lines=8> */
.L_x_226:
[----:B------:R-:W-:Y:S01]  /*6f20*/  ISETP.NE.AND P0, PT, R2, 0x1, PT ;  /* 0x000000010200780c */ /* 0x000fe20003f05270 */
[----:B0-----:R-:W-:Y:S01]  /*6f30*/  VIADD R7, R20, 0xffffffff ;  /* 0xffffffff14077836 */ /* 0x001fe20000000000 */
[----:B-12---:R-:W-:Y:S01]  /*6f40*/  SHF.R.U64 R0, R4, R27, R5 ;  /* 0x0000001b04007219 */ /* 0x006fe20000001205 */
[----:B------:R-:W-:Y:S01]  /*6f50*/  IMAD.MOV R13, RZ, RZ, -R13 ;  /* 0x000000ffff0d7224 */ /* 0x000fe200078e0a0d */
[----:B------:R-:W-:Y:S01]  /*6f60*/  LOP3.LUT R5, R10, R25, RZ, 0xc0, !PT ;  /* 0x000000190a057212 */ /* 0x000fe200078ec0ff */
[----:B------:R-:W-:Y:S01]  /*6f70*/  IMAD.MOV.U32 R4, RZ, RZ, 0x1 ;  /* 0x00000001ff047424 */ /* 0x000fe200078e00ff */
[----:B------:R-:W-:Y:S01]  /*6f80*/  LOP3.LUT R12, R12, R7, RZ, 0xc0, !PT ;  /* 0x000000070c0c7212 */ /* 0x000fe200078ec0ff */
[----:B------:R-:W-:Y:S02]  /*6f90*/  IMAD.MOV R3, RZ, RZ, -R0 ;  /* 0x000000ffff037224 */ /* 0x000fe400078e0a00 */
[----:B------:R-:W-:Y:S02]  /*6fa0*/  IMAD R0, R26, R0, R5 ;  /* 0x000000001a007224 */ /* 0x000fe400078e0205 */
[----:B---3--:R-:W-:-:S02]  /*6fb0*/  IMAD R3, R3, R30, R14 ;  /* 0x0000001e03037224 */ /* 0x008fc400078e020e */
[----:B------:R-:W-:Y:S02]  /*6fc0*/  @P0 IMAD R21, R15, R13, R24 ;  /* 0x0000000d0f150224 */ /* 0x000fe400078e0218 */
[----:B------:R-:W-:Y:S01]  /*6fd0*/  IMAD R5, R3, R20, R12 ;  /* 0x0000001403057224 */ /* 0x000fe200078e020c */
[----:B------:R-:W-:Y:S01]  /*6fe0*/  PRMT R3, R4, 0x7610, R3 ;  /* 0x0000761004037816 */ /* 0x000fe20000000003 */
[----:B------:R-:W-:-:S05]  /*6ff0*/  IMAD R0, R0, R31, R21 ;  /* 0x0000001f00007224 */ /* 0x000fca00078e0215 */
[----:B------:R-:W-:Y:S02]  /*7000*/  SEL R121, R5, R0, !P0 ;  /* 0x0000000005797207 */ /* 0x000fe40004000000 */
[----:B------:R-:W-:-:S07]  /*7010*/  SEL R0, R0, R5, !P0 ;  /* 0x0000000500007207 */ /* 0x000fce0004000000 */
.L_x_224:
[----:B------:R-:W-:Y:S01]  /*7020*/  LOP3.LUT P0, RZ, R3, 0xff, RZ, 0xc0, !PT ;  /* 0x000000ff03ff7812 */ /* 0x000fe2000780c0ff */
[----:B------:R-:W-:-:S12]  /*7030*/  IMAD.MOV.U32 R120, RZ, RZ, R0 ;  /* 0x000000ffff787224 */ /* 0x000fd800078e0000 */
[----:B------:R-:W-:Y:S05]  /*7040*/  @P0 BRA `(.L_x_227) ;  /* 0xffffff9c00f40947 */ /* 0x000fea000383ffff */
[----:B------:R-:W-:Y:S05]  /*7050*/  EXIT ;  /* 0x000000000000794d */ /* 0x000fea0003800000 */
.L_x_4:
[----:B0-----:R-:W-:Y:S01]  /*7060*/  ULDC.64 UR4, c[0x0][0x650] ;  /* 0x0001940000047ab9 */ /* 0x001fe20000000a00 */
        /* <DEDUP_REMOVED lines=25> */
.L_x_229:
[--C-:B------:R-:W-:Y:S01]  /*7200*/  SHF.R.U64 R12, R10, R14, R11.reuse ;  /* 0x0000000e0a0c7219 */ /* 0x100fe2000000120b */
[----:B------:R-:W0:Y:S01]  /*7210*/  LDC R22, c[0x0][0x618] ;  /* 0x00018600ff167b82 */ /* 0x000e220000000800 */
[----:B------:R-:W-:Y:S01]  /*7220*/  I2FP.F32.U32 R6, R4 ;  /* 0x0000000400067245 */ /* 0x000fe20000201000 */
[----:B------:R-:W-:Y:S01]  /*7230*/  ULDC UR4, c[0x0][0x150] ;  /* 0x0000540000047ab9 */ /* 0x000fe20000000800 */
[----:B------:R-:W-:Y:S02]  /*7240*/  SHF.R.U32.HI R5, RZ, R14, R11 ;  /* 0x0000000eff057219 */ /* 0x000fe4000001160b */
[----:B------:R-:W-:Y:S01]  /*7250*/  IADD3 R9, P0, RZ, -R12, RZ ;  /* 0x8000000cff097210 */ /* 0x000fe20007f1e0ff */
[----:B------:R-:W-:Y:S01]  /*7260*/  FMUL R11, R6, UR4 ;  /* 0x00000004060b7c20 */ /* 0x000fe20008400000 */
[----:B------:R-:W-:Y:S01]  /*7270*/  ULDC UR4, c[0x0][0x154] ;  /* 0x0000550000047ab9 */ /* 0x000fe20000000800 */
[----:B------:R-:W1:Y:S02]  /*7280*/  LDC.64 R24, c[0x0][0x640] ;  /* 0x00019000ff187b82 */ /* 0x000e640000000a00 */
[----:B------:R-:W-:-:S02]  /*7290*/  IMAD.X R5, RZ, RZ, ~R5, P0 ;  /* 0x000000ffff057224 */ /* 0x000fc400000e0e05 */
[----:B------:R-:W2:Y:S01]  /*72a0*/  F2I.U32.TRUNC.NTZ R11, R11 ;  /* 0x0000000b000b7305 */ /* 0x000ea2000020f000 */
[----:B------:R-:W-:-:S03]  /*72b0*/  IMAD.WIDE.U32 R6, R9, R20, R16 ;  /* 0x0000001409067225 */ /* 0x000fc600078e0010 */
[----:B------:R-:W3:Y:S01]  /*72c0*/  LDC R13, c[0x0][0x144] ;  /* 0x00005100ff0d7b82 */ /* 0x000ee20000000800 */
[----:B------:R-:W-:-:S04]  /*72d0*/  IMAD R8, R5, R20, RZ ;  /* 0x0000001405087224 */ /* 0x000fc800078e02ff */
[----:B------:R-:W-:Y:S02]  /*72e0*/  IMAD R5, R9, R21, R8 ;  /* 0x0000001509057224 */ /* 0x000fe400078e0208 */
[----:B------:R-:W-:Y:S01]  /*72f0*/  IMAD.MOV.U32 R8, RZ, RZ, -0x1 ;  /* 0xffffffffff087424 */ /* 0x000fe200078e00ff */
[----:B------:R-:W4:Y:S01]  /*7300*/  LDC R14, c[0x0][0x608] ;  /* 0x00018200ff0e7b82 */ /* 0x000f220000000800 */
[----:B------:R-:W-:Y:S01]  /*7310*/  IMAD.IADD R5, R7, 0x1, R5 ;  /* 0x0000000107057824 */ /* 0x000fe200078e0205 */
[----:B------:R-:W-:-:S04]  /*7320*/  I2FP.F32.U32 R7, R3 ;  /* 0x0000000300077245 */ /* 0x000fc80000201000 */
[-C--:B0-----:R-:W-:Y:S01]  /*7330*/  SHF.R.U64 R10, R6, R22.reuse, R5 ;  /* 0x00000016060a7219 */ /* 0x081fe20000001205 */
[----:B--2---:R-:W-:Y:S01]  /*7340*/  IMAD.MOV R6, RZ, RZ, -R11 ;  /* 0x000000ffff067224 */ /* 0x004fe200078e0a0b */
[----:B------:R-:W0:Y:S01]  /*7350*/  LDC R9, c[0x0][0x658] ;  /* 0x00019600ff097b82 */ /* 0x000e220000000800 */
[----:B-1----:R-:W-:Y:S01]  /*7360*/  ISETP.NE.U32.AND P0, PT, R24, RZ, PT ;  /* 0x000000ff1800720c */ /* 0x002fe20003f05070 */
[----:B------:R-:W-:Y:S01]  /*7370*/  FMUL R7, R7, UR4 ;  /* 0x0000000407077c20 */ /* 0x000fe20008400000 */
[----:B------:R-:W-:Y:S02]  /*7380*/  SHF.R.U32.HI R5, RZ, R22, R5 ;  /* 0x00000016ff057219 */ /* 0x000fe40000011605 */
[----:B------:R-:W-:-:S03]  /*7390*/  ISETP.NE.AND.EX P0, PT, R25, RZ, PT, P0 ;  /* 0x000000ff1900720c */ /* 0x000fc60003f05300 */
[----:B------:R-:W1:Y:S01]  /*73a0*/  LDC R20, c[0x0][0x148] ;  /* 0x00005200ff147b82 */ /* 0x000e620000000800 */
[----:B---3--:R-:W-:Y:S02]  /*73b0*/  IMAD R23, R13, R6, R4 ;  /* 0x000000060d177224 */ /* 0x008fe400078e0204 */
[----:B------:R-:W-:-:S05]  /*73c0*/  IMAD.MOV.U32 R6, RZ, RZ, 0x1 ;  /* 0x00000001ff067424 */ /* 0x000fca00078e00ff */
[----:B------:R-:W2:Y:S01]  /*73d0*/  LDC R21, c[0x0][0x600] ;  /* 0x00018000ff157b82 */ /* 0x000ea20000000800 */
[-CC-:B----4-:R-:W-:Y:S02]  /*73e0*/  SHF.R.U64 R13, R10, R14.reuse, R5.reuse ;  /* 0x0000000e0a0d7219 */ /* 0x190fe40000001205 */
[----:B------:R-:W-:Y:S02]  /*73f0*/  SHF.R.U32.HI R4, RZ, R14, R5 ;  /* 0x0000000eff047219 */ /* 0x000fe40000011605 */
[----:B------:R3:W4:Y:S03]  /*7400*/  F2I.U32.TRUNC.NTZ R14, R7 ;  /* 0x00000007000e7305 */ /* 0x000726000020f000 */
[----:B------:R-:W1:Y:S01]  /*7410*/  LDC R26, c[0x0][0x648] ;  /* 0x00019200ff1a7b82 */ /* 0x000e620000000800 */
[-C--:B0-----:R-:W-:Y:S02]  /*7420*/  SHF.R.U64 R15, R13, R9.reuse, R4 ;  /* 0x000000090d0f7219 */ /* 0x081fe40000001204 */
[----:B------:R-:W-:-:S02]  /*7430*/  SHF.L.U32 R8, R8, R9, RZ ;  /* 0x0000000908087219 */ /* 0x000fc400000006ff */
[-C--:B------:R-:W-:Y:S01]  /*7440*/  SHF.R.U32.HI R5, RZ, R9.reuse, R4 ;  /* 0x00000009ff057219 */ /* 0x080fe20000011604 */
[----:B------:R-:W-:Y:S01]  /*7450*/  IMAD.MOV.U32 R4, RZ, RZ, R15 ;  /* 0x000000ffff047224 */ /* 0x000fe200078e000f */
[----:B------:R-:W-:Y:S01]  /*7460*/  SHF.L.U32 R22, R6, R9, RZ ;  /* 0x0000000906167219 */ /* 0x000fe200000006ff */
[----:B------:R-:W0:Y:S01]  /*7470*/  LDC R27, c[0x0][0x638] ;  /* 0x00018e00ff1b7b82 */ /* 0x000e220000000800 */
[----:B------:R-:W-:-:S07]  /*7480*/  LOP3.LUT R28, RZ, R8, RZ, 0x33, !PT ;  /* 0x00000008ff1c7212 */ /* 0x000fce00078e33ff */
        /* <DEDUP_REMOVED lines=12> */
.L_x_230:
[----:B------:R-:W-:Y:S01]  /*7550*/  ISETP.NE.AND P0, PT, R2, 0x1, PT ;  /* 0x000000010200780c */ /* 0x000fe20003f05270 */
[----:B--2---:R-:W-:Y:S01]  /*7560*/  VIADD R7, R21, 0xffffffff ;  /* 0xffffffff15077836 */ /* 0x004fe20000000000 */
[----:B-1----:R-:W-:Y:S01]  /*7570*/  SHF.R.U64 R5, R4, R26, R5 ;  /* 0x0000001a04057219 */ /* 0x002fe20000001205 */
[----:B------:R-:W-:Y:S01]  /*7580*/  IMAD.MOV R14, RZ, RZ, -R14 ;  /* 0x000000ffff0e7224 */ /* 0x000fe200078e0a0e */
[----:B------:R-:W-:Y:S01]  /*7590*/  LOP3.LUT R4, R13, R28, RZ, 0xc0, !PT ;  /* 0x0000001c0d047212 */ /* 0x000fe200078ec0ff */
[----:B------:R-:W-:Y:S01]  /*75a0*/  IMAD.MOV.U32 R8, RZ, RZ, R12 ;  /* 0x000000ffff087224 */ /* 0x000fe200078e000c */
[----:B------:R-:W-:Y:S01]  /*75b0*/  LOP3.LUT R10, R10, R7, RZ, 0xc0, !PT ;  /* 0x000000070a0a7212 */ /* 0x000fe200078ec0ff */
[----:B------:R-:W-:Y:S02]  /*75c0*/  IMAD.MOV R6, RZ, RZ, -R5 ;  /* 0x000000ffff067224 */ /* 0x000fe400078e0a05 */
[----:B------:R-:W-:-:S04]  /*75d0*/  IMAD R4, R22, R5, R4 ;  /* 0x0000000516047224 */ /* 0x000fc800078e0204 */
[----:B------:R-:W-:Y:S02]  /*75e0*/  @P0 IMAD R23, R20, R14, R3 ;  /* 0x0000000e14170224 */ /* 0x000fe400078e0203 */
[----:B0-----:R-:W-:Y:S02]  /*75f0*/  IMAD R3, R6, R27, R15 ;  /* 0x0000001b06037224 */ /* 0x001fe400078e020f */
[----:B------:R-:W-:Y:S02]  /*7600*/  IMAD R7, R4, R29, R23 ;  /* 0x0000001d04077224 */ /* 0x000fe400078e0217 */
[----:B------:R-:W-:Y:S02]  /*7610*/  IMAD R4, R3, R21, R10 ;  /* 0x0000001503047224 */ /* 0x000fe400078e020a */
[----:B------:R-:W-:-:S03]  /*7620*/  IMAD.MOV.U32 R6, RZ, RZ, 0x1 ;  /* 0x00000001ff067424 */ /* 0x000fc600078e00ff */
[----:B------:R-:W-:Y:S02]  /*7630*/  SEL R9, R4, R7, !P0 ;  /* 0x0000000704097207 */ /* 0x000fe40004000000 */
[----:B------:R-:W-:-:S07]  /*7640*/  SEL R7, R7, R4, !P0 ;  /* 0x0000000407077207 */ /* 0x000fce0004000000 */
.L_x_228:
[----:B------:R-:W-:-:S08]  /*7650*/  NOP ;  /* 0x0000000000007918 */ /* 0x000fd00000000000 */
[----:B------:R-:W0:-:S00]  /*7660*/  USETMAXREG.DEALLOC.CTAPOOL 0x28 ;  /* 0x00000028000079c8 */ /* 0x000e0000080e0500 */
[----:B0-----:R-:W-:-:S13]  /*7670*/  ISETP.NE.AND P0, PT, R0, RZ, PT ;  /* 0x000000ff0000720c */ /* 0x001fda0003f05270 */
[----:B------:R-:W-:Y:S05]  /*7680*/  @P0 EXIT ;  /* 0x000000000000094d */ /* 0x000fea0003800000 */
[----:B------:R-:W-:Y:S01]  /*7690*/  LOP3.LUT P0, RZ, R6, 0xff, RZ, 0xc0, !PT ;  /* 0x000000ff06ff7812 */ /* 0x000fe2000780c0ff */
[----:B------:R-:W-:Y:S02]  /*76a0*/  IMAD.MOV.U32 R0, RZ, RZ, 0x1 ;  /* 0x00000001ff007424 */ /* 0x000fe400078e00ff */
[----:B------:R-:W-:-:S10]  /*76b0*/  IMAD.MOV.U32 R12, RZ, RZ, RZ ;  /* 0x000000ffff0c7224 */ /* 0x000fd400078e00ff */
[----:B------:R-:W-:Y:S05]  /*76c0*/  @!P0 BRA `(.L_x_231) ;  /* 0x0000000c00308947 */ /* 0x000fea0003800000 */
[----:B------:R-:W0:Y:S01]  /*76d0*/  LDC R0, c[0x0][0x28c] ;  /* 0x0000a300ff007b82 */ /* 0x000e220000000800 */
[----:B------:R-:W-:Y:S01]  /*76e0*/  ULDC UR5, c[0x0][0x600] ;  /* 0x0001800000057ab9 */ /* 0x000fe20000000800 */
[----:B------:R-:W-:Y:S01]  /*76f0*/  ULDC UR4, c[0x0][0xc] ;  /* 0x0000030000047ab9 */ /* 0x000fe20000000800 */
[----:B------:R-:W-:Y:S01]  /*7700*/  UIADD3 UR16, UR5, -0x1, URZ ;  /* 0xffffffff05107890 */ /* 0x000fe2000fffe03f */
[C---:B------:R-:W-:Y:S01]  /*7710*/  LOP3.LUT P2, RZ, R18.reuse, 0x7f, RZ, 0xc0, !PT ;  /* 0x0000007f12ff7812 */ /* 0x040fe2000784c0ff */
[----:B------:R-:W-:Y:S01]  /*7720*/  ULDC UR6, c[0x0][0x658] ;  /* 0x0001960000067ab9 */ /* 0x000fe20000000800 */
[----:B------:R-:W-:Y:S01]  /*7730*/  ULDC UR5, c[0x0][0x10] ;  /* 0x0000040000057ab9 */ /* 0x000fe20000000800 */
[----:B------:R-:W-:Y:S01]  /*7740*/  UMOV UR7, 0xffffffff ;  /* 0xffffffff00077882 */ /* 0x000fe20000000000 */
[----:B------:R-:W-:Y:S01]  /*7750*/  UMOV UR8, 0x1 ;  /* 0x0000000100087882 */ /* 0x000fe20000000000 */
[----:B------:R-:W-:Y:S01]  /*7760*/  UIMAD.WIDE.U32 UR4, UR4, UR5, URZ ;  /* 0x00000005040472a5 */ /* 0x000fe2000f8e003f */
[----:B------:R-:W-:Y:S01]  /*7770*/  LOP3.LUT P0, RZ, R18, 0x1f, RZ, 0xc0, !PT ;  /* 0x0000001f12ff7812 */ /* 0x000fe2000780c0ff */
[----:B------:R-:W-:Y:S01]  /*7780*/  USHF.L.U32 UR7, UR7, UR6, URZ ;  /* 0x0000000607077299 */ /* 0x000fe2000800063f */
[----:B------:R-:W-:Y:S01]  /*7790*/  BSSY B0, `(.L_x_231) ;  /* 0x00000bf000007945 */ /* 0x000fe20003800000 */
[----:B------:R-:W-:Y:S01]  /*77a0*/  USHF.L.U32 UR18, UR8, UR6, URZ ;  /* 0x0000000608127299 */ /* 0x000fe2000800063f */
[----:B------:R-:W-:Y:S01]  /*77b0*/  IMAD.MOV.U32 R13, RZ, RZ, 0x1 ;  /* 0x00000001ff0d7424 */ /* 0x000fe200078e00ff */
[----:B------:R-:W-:Y:S01]  /*77c0*/  LOP3.LUT R11, R19, 0x2, RZ, 0xfc, !PT ;  /* 0x00000002130b7812 */ /* 0x000fe200078efcff */
[----:B------:R-:W-:Y:S01]  /*77d0*/  ULDC UR6, c[0x0][0x14] ;  /* 0x0000050000067ab9 */ /* 0x000fe20000000800 */
[----:B------:R-:W-:Y:S01]  /*77e0*/  PLOP3.LUT P0, PT, P0, P2, PT, 0x8a, 0x0 ;  /* 0x000000000000781c */ /* 0x000fe20000705172 */
[----:B------:R-:W-:Y:S01]  /*77f0*/  UIMAD.WIDE.U32 UR20, UR4, UR6, URZ ;  /* 0x00000006041472a5 */ /* 0x000fe2000f8e003f */
[----:B------:R-:W-:Y:S01]  /*7800*/  IMAD.MOV.U32 R12, RZ, RZ, RZ ;  /* 0x000000ffff0c7224 */ /* 0x000fe200078e00ff */
[----:B------:R-:W-:-:S02]  /*7810*/  UIMAD UR13, UR5, UR6, URZ ;  /* 0x00000006050d72a4 */ /* 0x000fc4000f8e023f */
[----:B------:R-:W-:Y:S01]  /*7820*/  ULOP3.LUT UR17, URZ, UR7, URZ, 0x33, !UPT ;  /* 0x000000073f117292 */ /* 0x000fe2000f8e333f */
[----:B0-----:R-:W-:Y:S01]  /*7830*/  VIADD R0, R0, 0x3f ;  /* 0x0000003f00007836 */ /* 0x001fe20000000000 */
[----:B------:R-:W-:Y:S01]  /*7840*/  UIADD3 UR13, UR21, UR13, URZ ;  /* 0x0000000d150d7290 */ /* 0x000fe2000fffe03f */
[----:B------:R-:W-:-:S03]  /*7850*/  ULDC.64 UR22, c[0x0][0x198] ;  /* 0x0000660000167ab9 */ /* 0x000fc60000000a00 */
[----:B------:R-:W-:-:S04]  /*7860*/  SHF.R.S32.HI R3, RZ, 0x1f, R0 ;  /* 0x0000001fff037819 */ /* 0x000fc80000011400 */
[----:B------:R-:W-:Y:S01]  /*7870*/  LEA.HI R3, R3, R0, RZ, 0x6 ;  /* 0x0000000003037211 */ /* 0x000fe200078f30ff */
[----:B------:R-:W-:-:S03]  /*7880*/  IMAD.MOV.U32 R0, RZ, RZ, 0x1 ;  /* 0x00000001ff007424 */ /* 0x000fc600078e00ff */
[----:B------:R-:W-:-:S05]  /*7890*/  SHF.R.S32.HI R3, RZ, 0x6, R3 ;  /* 0x00000006ff037819 */ /* 0x000fca0000011403 */
[----:B------:R-:W-:-:S07]  /*78a0*/  VIADD R10, R3, 0x1 ;  /* 0x00000001030a7836 */ /* 0x000fce0000000000 */
.L_x_243:
[----:B------:R-:W-:-:S03]  /*78b0*/  UMOV UR4, 0xffffffff ;  /* 0xffffffff00047882 */ /* 0x000fc60000000000 */
[----:B------:R-:W-:Y:S05]  /*78c0*/  BRA.DIV UR4, `(.L_x_232) ;  /* 0x0000001204707947 */ /* 0x000fea000b800000 */
[----:B------:R-:W-:-:S13]  /*78d0*/  ELECT P6, URZ, PT ;  /* 0x00000000003f782f */ /* 0x000fda00038c0000 */
.L_x_260:
[----:B------:R-:W0:Y:S01]  /*78e0*/  LDC R4, c[0x0][0x28c] ;  /* 0x0000a300ff047b82 */ /* 0x000e220000000800 */
[----:B------:R-:W-:Y:S01]  /*78f0*/  BSSY B1, `(.L_x_233) ;  /* 0x0000037000017945 */ /* 0x000fe20003800000 */
[----:B0-----:R-:W-:-:S13]  /*7900*/  ISETP.LT.OR P6, PT, R4, 0x1, !P6 ;  /* 0x000000010400780c */ /* 0x001fda00077c1670 */
[----:B------:R-:W-:Y:S05]  /*7910*/  @P6 BRA `(.L_x_234) ;  /* 0x0000000000d06947 */ /* 0x000fea0003800000 */
[----:B------:R-:W-:Y:S02]  /*7920*/  IMAD R15, R9, 0x60, RZ ;  /* 0x00000060090f7824 */ /* 0x000fe400078e02ff */
[----:B------:R-:W-:Y:S02]  /*7930*/  IMAD.SHL.U32 R18, R7, 0x100, RZ ;  /* 0x0000010007127824 */ /* 0x000fe400078e00ff */
[----:B------:R-:W-:Y:S02]  /*7940*/  IMAD.MOV.U32 R20, RZ, RZ, RZ ;  /* 0x000000ffff147224 */ /* 0x000fe400078e00ff */
[----:B------:R-:W-:Y:S02]  /*7950*/  IMAD.MOV.U32 R4, RZ, RZ, R10 ;  /* 0x000000ffff047224 */ /* 0x000fe400078e000a */
[----:B------:R-:W-:Y:S02]  /*7960*/  IMAD.MOV.U32 R5, RZ, RZ, R0 ;  /* 0x000000ffff057224 */ /* 0x000fe400078e0000 */
[----:B------:R-:W-:-:S07]  /*7970*/  IMAD.MOV.U32 R6, RZ, RZ, R12 ;  /* 0x000000ffff067224 */ /* 0x000fce00078e000c */
.L_x_238:
[----:B------:R-:W0:Y:S01]  /*7980*/  S2R R14, SR_CgaCtaId ;  /* 0x00000000000e7919 */ /* 0x000e220000008800 */
[----:B------:R-:W-:Y:S01]  /*7990*/  MOV R7, 0x400 ;  /* 0x0000040000077802 */ /* 0x000fe20000000f00 */
[----:B------:R-:W1:Y:S03]  /*79a0*/  @!P2 LDC R9, c[0x0][0x500] ;  /* 0x00014000ff09ab82 */ /* 0x000e660000000800 */
[----:B0-----:R-:W-:Y:S02]  /*79b0*/  LEA R21, R14, R7, 0x18 ;  /* 0x000000070e157211 */ /* 0x001fe400078ec0ff */
[----:B------:R-:W-:-:S03]  /*79c0*/  SHF.L.U32 R7, R5, 0x1f, RZ ;  /* 0x0000001f05077819 */ /* 0x000fc600000006ff */
[----:B------:R-:W-:-:S04]  /*79d0*/  IMAD R14, R6, 0x8, R21 ;  /* 0x00000008060e7824 */ /* 0x000fc800078e0215 */
[----:B------:R-:W0:Y:S02]  /*79e0*/  SYNCS.PHASECHK.TRANS64.TRYWAIT P1, [R14+URZ+0x50], R7 ;  /* 0x000050070e0075a7 */ /* 0x000e24000802017f */
[----:B01----:R-:W-:Y:S05]  /*79f0*/  @!P1 BRA `(.L_x_235) ;  /* 0x0000001000449947 */ /* 0x003fea0003800000 */
.L_x_261:
[----:B0-----:R-:W-:Y:S01]  /*7a00*/  PRMT R7, R11, 0x9910, RZ ;  /* 0x000099100b077816 */ /* 0x001fe200000000ff */
[----:B------:R0:W-:Y:S03]  /*7a10*/  @!P2 SYNCS.ARRIVE.TRANS64 RZ, [R14+URZ], R9 ;  /* 0x000000090effa9a7 */ /* 0x0001e6000800003f */
[----:B------:R-:W-:-:S13]  /*7a20*/  ISETP.NE.AND P1, PT, R7, 0x2, PT ;  /* 0x000000020700780c */ /* 0x000fda0003f25270 */
[----:B0-----:R-:W-:Y:S05]  /*7a30*/  @P1 BRA `(.L_x_236) ;  /* 0x0000000000041947 */ /* 0x001fea0003800000 */
[----:B------:R-:W-:Y:S01]  /*7a40*/  BPT.TRAP 0x1 ;  /* 0x000000040000795c */ /* 0x000fe20000300000 */
.L_x_236:
[----:B------:R-:W-:Y:S05]  /*7a50*/  @P0 BRA `(.L_x_237) ;  /* 0x0000000000040947 */ /* 0x000fea0003800000 */
[----:B------:R-:W-:Y:S01]  /*7a60*/  BPT.TRAP 0x1 ;  /* 0x000000040000795c */ /* 0x000fe20000300000 */
.L_x_237:
[--C-:B------:R-:W-:Y:S01]  /*7a70*/  IMAD R7, R6, 0x4000, R21.reuse ;  /* 0x0000400006077824 */ /* 0x100fe200078e0215 */
[----:B------:R-:W-:Y:S01]  /*7a80*/  R2UR UR9, R14 ;  /* 0x000000000e0972ca */ /* 0x000fe200000e0000 */
[----:B------:R-:W-:Y:S01]  /*7a90*/  IMAD R21, R6, 0x1800, R21 ;  /* 0x0000180006157824 */ /* 0x000fe200078e0215 */
[----:B------:R-:W-:Y:S01]  /*7aa0*/  UIADD3 UR4, UP0, UR22, 0xf0, URZ ;  /* 0x000000f016047890 */ /* 0x000fe2000ff1e03f */
[----:B------:R-:W-:Y:S01]  /*7ab0*/  VIADD R4, R4, 0xffffffff ;  /* 0xffffffff04047836 */ /* 0x000fe20000000000 */
[----:B------:R-:W-:Y:S01]  /*7ac0*/  R2UR UR5, R7 ;  /* 0x00000000070572ca */ /* 0x000fe200000e0000 */
[----:B------:R-:W-:Y:S01]  /*7ad0*/  UIADD3 UR24, UP1, UR22, 0x1f0, URZ ;  /* 0x000001f016187890 */ /* 0x000fe2000ff3e03f */
[----:B------:R-:W-:Y:S01]  /*7ae0*/  R2UR UR8, R21 ;  /* 0x00000000150872ca */ /* 0x000fe200000e0000 */
[----:B------:R-:W-:Y:S01]  /*7af0*/  VIADD R6, R6, 0x1 ;  /* 0x0000000106067836 */ /* 0x000fe20000000000 */
[----:B------:R-:W-:Y:S01]  /*7b00*/  R2UR UR11, R18 ;  /* 0x00000000120b72ca */ /* 0x000fe200000e0000 */
[----:B------:R-:W-:Y:S01]  /*7b10*/  UIADD3.X UR25, URZ, UR23, URZ, UP1, !UPT ;  /* 0x000000173f197290 */ /* 0x000fe20008ffe43f */
[----:B------:R-:W-:Y:S01]  /*7b20*/  R2UR UR10, R20 ;  /* 0x00000000140a72ca */ /* 0x000fe200000e0000 */
[----:B------:R-:W-:Y:S01]  /*7b30*/  UMOV UR6, 0x0 ;  /* 0x0000000000067882 */ /* 0x000fe20000000000 */
[----:B------:R-:W-:Y:S01]  /*7b40*/  R2UR UR12, R8 ;  /* 0x00000000080c72ca */ /* 0x000fe200000e0000 */
[----:B------:R-:W-:Y:S01]  /*7b50*/  UMOV UR7, 0x10000000 ;  /* 0x1000000000077882 */ /* 0x000fe20000000000 */
[----:B------:R-:W-:Y:S01]  /*7b60*/  R2UR UR19, R15 ;  /* 0x000000000f1372ca */ /* 0x000fe200000e0000 */
[----:B------:R-:W-:Y:S01]  /*7b70*/  VIADD R20, R20, 0x40 ;  /* 0x0000004014147836 */ /* 0x000fe20000000000 */
[----:B------:R-:W-:Y:S01]  /*7b80*/  ISETP.GT.AND P3, PT, R4, 0x1, PT ;  /* 0x000000010400780c */ /* 0x000fe20003f64270 */
[----:B------:R-:W-:Y:S01]  /*7b90*/  UIADD3 UR14, UR5, 0x180, URZ ;  /* 0x00000180050e7890 */ /* 0x000fe2000fffe03f */
[----:B------:R-:W-:Y:S01]  /*7ba0*/  ISETP.NE.AND P1, PT, R6, 0xa, PT ;  /* 0x0000000a0600780c */ /* 0x000fe20003f25270 */
[----:B------:R-:W-:-:S02]  /*7bb0*/  UIADD3.X UR5, URZ, UR23, URZ, UP0, !UPT ;  /* 0x000000173f057290 */ /* 0x000fc400087fe43f */
[----:B------:R-:W-:Y:S01]  /*7bc0*/  UIADD3 UR15, UR8, 0x28180, URZ ;  /* 0x00028180080f7890 */ /* 0x000fe2000fffe03f */
[----:B------:R-:W-:Y:S02]  /*7bd0*/  SEL R14, RZ, 0x1, P1 ;  /* 0x00000001ff0e7807 */ /* 0x000fe40000800000 */
[----:B------:R-:W-:Y:S01]  /*7be0*/  UMOV UR8, UR14 ;  /* 0x0000000e00087c82 */ /* 0x000fe20008000000 */
[----:B------:R-:W-:Y:S02]  /*7bf0*/  SEL R6, R6, RZ, P1 ;  /* 0x000000ff06067207 */ /* 0x000fe40000800000 */
[----:B------:R-:W-:Y:S01]  /*7c00*/  LOP3.LUT R5, R5, R14, RZ, 0x3c, !PT ;  /* 0x0000000e05057212 */ /* 0x000fe200078e3cff */
[----:B------:R0:W-:Y:S02]  /*7c10*/  UTMALDG.3D [UR8], [UR4], desc[UR6] ;  /* 0x00000608040075b4 */ /* 0x0001e40008011000 */
[----:B0-----:R-:W-:Y:S01]  /*7c20*/  UMOV UR8, UR15 ;  /* 0x0000000f00087c82 */ /* 0x001fe20008000000 */
[----:B------:R-:W-:-:S02]  /*7c30*/  UMOV UR11, UR19 ;  /* 0x00000013000b7c82 */ /* 0x000fc40008000000 */
[----:B------:R0:W-:Y:S02]  /*7c40*/  UTMALDG.3D [UR8], [UR24], desc[UR6] ;  /* 0x00000608180075b4 */ /* 0x0001e40008011000 */
[----:B0-----:R-:W-:Y:S05]  /*7c50*/  @P3 BRA `(.L_x_238) ;  /* 0xfffffffc00483947 */ /* 0x001fea000383ffff */
.L_x_234:
[----:B------:R-:W-:Y:S05]  /*7c60*/  BSYNC B1 ;  /* 0x0000000000017941 */ /* 0x000fea0003800000 */
.L_x_233:
[----:B------:R-:W-:Y:S01]  /*7c70*/  LOP3.LUT P3, RZ, R13, 0xff, RZ, 0xc0, !PT ;  /* 0x000000ff0dff7812 */ /* 0x000fe2000786c0ff */
[----:B------:R-:W-:Y:S01]  /*7c80*/  IMAD.IADD R12, R3, 0x1, R12 ;  /* 0x00000001030c7824 */ /* 0x000fe200078e020c */
[----:B------:R-:W-:Y:S01]  /*7c90*/  IADD3 R16, P4, R16, UR20, RZ ;  /* 0x0000001410107c10 */ /* 0x000fe2000ff9e0ff */
[----:B------:R-:W-:Y:S01]  /*7ca0*/  ULDC.64 UR4, c[0x0][0x650] ;  /* 0x0001940000047ab9 */ /* 0x000fe20000000a00 */
[----:B------:R-:W-:Y:S01]  /*7cb0*/  BSSY B1, `(.L_x_239) ;  /* 0x000006a000017945 */ /* 0x000fe20003800000 */
[----:B------:R-:W-:Y:S01]  /*7cc0*/  IMAD.MOV.U32 R9, RZ, RZ, -0x1 ;  /* 0xffffffffff097424 */ /* 0x000fe200078e00ff */
[----:B------:R-:W-:Y:S01]  /*7cd0*/  ISETP.GT.U32.AND P1, PT, R12, 0x9, PT ;  /* 0x000000090c00780c */ /* 0x000fe20003f24070 */
[----:B------:R-:W-:Y:S01]  /*7ce0*/  IMAD.MOV.U32 R8, RZ, RZ, -0x1 ;  /* 0xffffffffff087424 */ /* 0x000fe200078e00ff */
[----:B------:R-:W-:Y:S02]  /*7cf0*/  IADD3.X R17, R17, UR13, RZ, P4, !PT ;  /* 0x0000000d11117c10 */ /* 0x000fe4000a7fe4ff */
[----:B------:R-:W-:-:S02]  /*7d00*/  ISETP.LT.U32.AND P1, PT, R3, 0xa, P1 ;  /* 0x0000000a0300780c */ /* 0x000fc40000f21070 */
[----:B------:R-:W-:Y:S01]  /*7d10*/  PRMT R13, RZ, 0x7610, R13 ;  /* 0x00007610ff0d7816 */ /* 0x000fe2000000000d */
[----:B------:R-:W0:Y:S01]  /*7d20*/  @P3 S2R R5, SR_CgaCtaId ;  /* 0x0000000000053919 */ /* 0x000e220000008800 */
[----:B------:R-:W-:-:S04]  /*7d30*/  @P3 MOV R4, 0x400 ;  /* 0x0000040000043802 */ /* 0x000fc80000000f00 */
[----:B0-----:R-:W-:Y:S01]  /*7d40*/  @P3 LEA R6, R5, R4, 0x18 ;  /* 0x0000000405063211 */ /* 0x001fe200078ec0ff */
[----:B------:R-:W-:-:S03]  /*7d50*/  IMAD.WIDE.U32 R4, R12, -0x33333333, RZ ;  /* 0xcccccccd0c047825 */ /* 0x000fc600078e00ff */
[----:B------:R0:W-:Y:S01]  /*7d60*/  @P3 SYNCS.ARRIVE.TRANS64.A1T0 RZ, [R6+URZ+0xb8], RZ ;  /* 0x0000b8ff06ff39a7 */ /* 0x0001e2000810003f */
[----:B------:R-:W-:Y:S02]  /*7d70*/  ISETP.GE.U32.AND P3, PT, R3, 0xa, PT ;  /* 0x0000000a0300780c */ /* 0x000fe40003f66070 */
[----:B------:R-:W-:Y:S02]  /*7d80*/  SHF.R.U32.HI R7, RZ, 0x3, R5 ;  /* 0x00000003ff077819 */ /* 0x000fe40000011605 */
[----:B------:R-:W-:Y:S02]  /*7d90*/  SEL R5, RZ, 0x1, !P1 ;  /* 0x00000001ff057807 */ /* 0x000fe40004800000 */
[----:B------:R-:W-:Y:S01]  /*7da0*/  ISETP.GE.U32.AND P1, PT, R16, UR4, PT ;  /* 0x0000000410007c0c */ /* 0x000fe2000bf26070 */
[----:B------:R-:W-:Y:S01]  /*7db0*/  IMAD R12, R7, -0xa, R12 ;  /* 0xfffffff6070c7824 */ /* 0x000fe200078e020c */
[----:B------:R-:W-:Y:S02]  /*7dc0*/  LOP3.LUT R0, R0, R5, RZ, 0x3c, !PT ;  /* 0x0000000500007212 */ /* 0x000fe400078e3cff */
[----:B------:R-:W-:-:S02]  /*7dd0*/  ISETP.GE.U32.AND.EX P1, PT, R17, UR5, PT, P1 ;  /* 0x0000000511007c0c */ /* 0x000fc4000bf26110 */
[----:B------:R-:W-:Y:S02]  /*7de0*/  PRMT R4, RZ, 0x7610, R4 ;  /* 0x00007610ff047816 */ /* 0x000fe40000000004 */
[----:B------:R-:W-:Y:S01]  /*7df0*/  @P3 LOP3.LUT R0, R0, 0x1, R7, 0x78, !PT ;  /* 0x0000000100003812 */ /* 0x000fe200078e7807 */
[----:B------:R-:W-:-:S08]  /*7e00*/  IMAD.MOV.U32 R7, RZ, RZ, -0x1 ;  /* 0xffffffffff077424 */ /* 0x000fd000078e00ff */
[----:B0-----:R-:W-:Y:S05]  /*7e10*/  @P1 BRA `(.L_x_240) ;  /* 0x00000004004c1947 */ /* 0x001fea0003800000 */
[----:B------:R-:W-:Y:S01]  /*7e20*/  ULDC.64 UR4, c[0x0][0x628] ;  /* 0x00018a0000047ab9 */ /* 0x000fe20000000a00 */
[----:B------:R-:W0:Y:S01]  /*7e30*/  S2R R15, SR_CTAID.X ;  /* 0x00000000000f7919 */ /* 0x000e220000002500 */
[----:B------:R-:W-:Y:S01]  /*7e40*/  ISETP.NE.U32.AND P1, PT, RZ, UR4, PT ;  /* 0x00000004ff007c0c */ /* 0x000fe2000bf25070 */
[----:B------:R-:W-:Y:S01]  /*7e50*/  ULDC UR7, c[0x0][0x630] ;  /* 0x00018c0000077ab9 */ /* 0x000fe20000000800 */
[----:B------:R-:W-:Y:S01]  /*7e60*/  IMAD.MOV.U32 R4, RZ, RZ, R16 ;  /* 0x000000ffff047224 */ /* 0x000fe200078e0010 */
[----:B------:R-:W1:Y:S01]  /*7e70*/  S2R R14, SR_CTAID.Y ;  /* 0x00000000000e7919 */ /* 0x000e620000002600 */
[----:B------:R-:W-:Y:S01]  /*7e80*/  ISETP.NE.AND.EX P1, PT, RZ, UR5, PT, P1 ;  /* 0x00000005ff007c0c */ /* 0x000fe2000bf25310 */
[----:B------:R-:W-:-:S12]  /*7e90*/  IMAD.MOV.U32 R5, RZ, RZ, R17 ;  /* 0x000000ffff057224 */ /* 0x000fd800078e0011 */
[----:B------:R-:W-:Y:S05]  /*7ea0*/  @!P1 BRA `(.L_x_241) ;  /* 0x0000000000289947 */ /* 0x000fea0003800000 */
[----:B------:R-:W-:Y:S02]  /*7eb0*/  ULDC UR6, c[0x0][0x634] ;  /* 0x00018d0000067ab9 */ /* 0x000fe40000000800 */
[----:B------:R-:W-:-:S05]  /*7ec0*/  IADD3 R9, P1, R16, UR6, RZ ;  /* 0x0000000610097c10 */ /* 0x000fca000ff3e0ff */
[----:B------:R-:W-:-:S04]  /*7ed0*/  IMAD.X R21, RZ, RZ, R17, P1 ;  /* 0x000000ffff157224 */ /* 0x000fc800008e0611 */
[----:B------:R-:W-:-:S04]  /*7ee0*/  IMAD.WIDE.U32 R6, R21, UR4, RZ ;  /* 0x0000000415067c25 */ /* 0x000fc8000f8e00ff */
[----:B------:R-:W-:-:S04]  /*7ef0*/  IMAD.WIDE.U32 R6, P1, R9, UR5, R6 ;  /* 0x0000000509067c25 */ /* 0x000fc8000f820006 */
[----:B------:R-:W-:-:S04]  /*7f00*/  IMAD.WIDE.U32 R8, R9, UR4, RZ ;  /* 0x0000000409087c25 */ /* 0x000fc8000f8e00ff */
[----:B------:R-:W-:Y:S01]  /*7f10*/  IMAD.X R5, RZ, RZ, RZ, P1 ;  /* 0x000000ffff057224 */ /* 0x000fe200008e06ff */
[----:B------:R-:W-:Y:S01]  /*7f20*/  IADD3 RZ, P1, R9, R6, RZ ;  /* 0x0000000609ff7210 */ /* 0x000fe20007f3e0ff */
[----:B------:R-:W-:-:S04]  /*7f30*/  IMAD.MOV.U32 R4, RZ, RZ, R7 ;  /* 0x000000ffff047224 */ /* 0x000fc800078e0007 */
[----:B------:R-:W-:-:S08]  /*7f40*/  IMAD.WIDE.U32.X R4, R21, UR5, R4, P1 ;  /* 0x0000000515047c25 */ /* 0x000fd000088e0404 */
.L_x_241:
[--C-:B------:R-:W-:Y:S01]  /*7f50*/  SHF.R.U64 R8, R4, UR7, R5.reuse ;  /* 0x0000000704087c19 */ /* 0x100fe20008001205 */
[----:B------:R-:W-:Y:S01]  /*7f60*/  ULDC.64 UR4, c[0x0][0x620] ;  /* 0x0001880000047ab9 */ /* 0x000fe20000000a00 */
[----:B------:R-:W-:Y:S01]  /*7f70*/  SHF.R.U32.HI R4, RZ, UR7, R5 ;  /* 0x00000007ff047c19 */ /* 0x000fe20008011605 */
[----:B------:R-:W2:Y:S01]  /*7f80*/  LDC R24, c[0x0][0x144] ;  /* 0x00005100ff187b82 */ /* 0x000ea20000000800 */
[----:B------:R-:W-:Y:S01]  /*7f90*/  IADD3 R7, P1, RZ, -R8, RZ ;  /* 0x80000008ff077210 */ /* 0x000fe20007f3e0ff */
[----:B------:R-:W-:Y:S01]  /*7fa0*/  ULDC.64 UR8, c[0x0][0x640] ;  /* 0x0001900000087ab9 */ /* 0x000fe20000000a00 */
[----:B0-----:R-:W-:Y:S01]  /*7fb0*/  I2FP.F32.U32 R9, R15 ;  /* 0x0000000f00097245 */ /* 0x001fe20000201000 */
[----:B------:R-:W-:Y:S02]  /*7fc0*/  ULDC UR6, c[0x0][0x608] ;  /* 0x0001820000067ab9 */ /* 0x000fe40000000800 */
[----:B------:R-:W-:Y:S01]  /*7fd0*/  IMAD.X R4, RZ, RZ, ~R4, P1 ;  /* 0x000000ffff047224 */ /* 0x000fe200008e0e04 */
[----:B------:R-:W-:Y:S01]  /*7fe0*/  ISETP.NE.U32.AND P1, PT, RZ, UR8, PT ;  /* 0x00000008ff007c0c */ /* 0x000fe2000bf25070 */
[----:B------:R-:W0:Y:S02]  /*7ff0*/  LDC R21, c[0x0][0x148] ;  /* 0x00005200ff157b82 */ /* 0x000e240000000800 */
[----:B------:R-:W-:Y:S01]  /*8000*/  IMAD R6, R4, UR4, RZ ;  /* 0x0000000404067c24 */ /* 0x000fe2000f8e02ff */
[----:B------:R-:W-:Y:S01]  /*8010*/  ISETP.NE.AND.EX P1, PT, RZ, UR9, PT, P1 ;  /* 0x00000009ff007c0c */ /* 0x000fe2000bf25310 */
[----:B------:R-:W-:Y:S01]  /*8020*/  IMAD.WIDE.U32 R4, R7, UR4, R16 ;  /* 0x0000000407047c25 */ /* 0x000fe2000f8e0010 */
[----:B------:R-:W-:-:S03]  /*8030*/  ULDC UR4, c[0x0][0x150] ;  /* 0x0000540000047ab9 */ /* 0x000fc60000000800 */
[----:B------:R-:W-:Y:S02]  /*8040*/  IMAD R7, R7, UR5, R6 ;  /* 0x0000000507077c24 */ /* 0x000fe4000f8e0206 */
[----:B------:R-:W-:Y:S01]  /*8050*/  FMUL R6, R9, UR4 ;  /* 0x0000000409067c20 */ /* 0x000fe20008400000 */
[----:B------:R-:W-:Y:S01]  /*8060*/  ULDC UR4, c[0x0][0x618] ;  /* 0x0001860000047ab9 */ /* 0x000fe20000000800 */
[----:B------:R-:W-:Y:S01]  /*8070*/  ULDC UR5, c[0x0][0x154] ;  /* 0x0000550000057ab9 */ /* 0x000fe20000000800 */
[----:B------:R-:W-:-:S03]  /*8080*/  IMAD.IADD R5, R5, 0x1, R7 ;  /* 0x0000000105057824 */ /* 0x000fc600078e0207 */
[----:B------:R-:W3:Y:S02]  /*8090*/  F2I.U32.TRUNC.NTZ R6, R6 ;  /* 0x0000000600067305 */ /* 0x000ee4000020f000 */
[----:B------:R-:W-:Y:S02]  /*80a0*/  SHF.R.U64 R9, R4, UR4, R5 ;  /* 0x0000000404097c19 */ /* 0x000fe40008001205 */
[----:B-1----:R-:W-:-:S05]  /*80b0*/  I2FP.F32.U32 R4, R14 ;  /* 0x0000000e00047245 */ /* 0x002fca0000201000 */
[----:B------:R-:W-:Y:S01]  /*80c0*/  FMUL R22, R4, UR5 ;  /* 0x0000000504167c20 */ /* 0x000fe20008400000 */
[----:B------:R-:W-:Y:S01]  /*80d0*/  SHF.R.U32.HI R4, RZ, UR4, R5 ;  /* 0x00000004ff047c19 */ /* 0x000fe20008011605 */
[----:B------:R-:W-:-:S03]  /*80e0*/  ULDC UR4, c[0x0][0x658] ;  /* 0x0001960000047ab9 */ /* 0x000fc60000000800 */
[--C-:B------:R-:W-:Y:S01]  /*80f0*/  SHF.R.U64 R20, R9, UR6, R4.reuse ;  /* 0x0000000609147c19 */ /* 0x100fe20008001204 */
[----:B------:R-:W1:Y:S01]  /*8100*/  F2I.U32.TRUNC.NTZ R22, R22 ;  /* 0x0000001600167305 */ /* 0x000e62000020f000 */
[----:B------:R-:W-:Y:S01]  /*8110*/  SHF.R.U32.HI R5, RZ, UR6, R4 ;  /* 0x00000006ff057c19 */ /* 0x000fe20008011604 */
[----:B---3--:R-:W-:-:S03]  /*8120*/  IMAD.MOV R6, RZ, RZ, -R6 ;  /* 0x000000ffff067224 */ /* 0x008fc600078e0a06 */
[----:B------:R-:W-:Y:S01]  /*8130*/  SHF.R.U64 R18, R20, UR4, R5 ;  /* 0x0000000414127c19 */ /* 0x000fe20008001205 */
[----:B--2---:R-:W-:Y:S01]  /*8140*/  IMAD R15, R24, R6, R15 ;  /* 0x00000006180f7224 */ /* 0x004fe200078e020f */
[----:B------:R-:W-:-:S03]  /*8150*/  SHF.R.U32.HI R23, RZ, UR4, R5 ;  /* 0x00000004ff177c19 */ /* 0x000fc60008011605 */
[----:B------:R-:W-:Y:S02]  /*8160*/  IMAD.MOV.U32 R4, RZ, RZ, R18 ;  /* 0x000000ffff047224 */ /* 0x000fe400078e0012 */
[----:B------:R-:W-:Y:S01]  /*8170*/  IMAD.MOV.U32 R5, RZ, RZ, R23 ;  /* 0x000000ffff057224 */ /* 0x000fe200078e0017 */
[----:B-1----:R-:W-:Y:S06]  /*8180*/  @!P1 BRA `(.L_x_242) ;  /* 0x0000000000289947 */ /* 0x002fec0003800000 */
[----:B------:R-:W-:Y:S02]  /*8190*/  ULDC UR4, c[0x0][0x64c] ;  /* 0x0001930000047ab9 */ /* 0x000fe40000000800 */
[----:B------:R-:W-:-:S05]  /*81a0*/  IADD3 R5, P1, R18, UR4, RZ ;  /* 0x0000000412057c10 */ /* 0x000fca000ff3e0ff */
[----:B------:R-:W-:-:S04]  /*81b0*/  IMAD.X R23, RZ, RZ, R23, P1 ;  /* 0x000000ffff177224 */ /* 0x000fc800008e0617 */
[----:B------:R-:W-:-:S04]  /*81c0*/  IMAD.WIDE.U32 R6, R23, UR8, RZ ;  /* 0x0000000817067c25 */ /* 0x000fc8000f8e00ff */
[----:B------:R-:W-:-:S04]  /*81d0*/  IMAD.WIDE.U32 R6, P1, R5, UR9, R6 ;  /* 0x0000000905067c25 */ /* 0x000fc8000f820006 */
[----:B------:R-:W-:-:S04]  /*81e0*/  IMAD.WIDE.U32 R4, R5, UR8, RZ ;  /* 0x0000000805047c25 */ /* 0x000fc8000f8e00ff */
[----:B------:R-:W-:Y:S01]  /*81f0*/  IMAD.MOV.U32 R4, RZ, RZ, R7 ;  /* 0x000000ffff047224 */ /* 0x000fe200078e0007 */
[----:B------:R-:W-:Y:S01]  /*8200*/  IADD3 RZ, P3, R5, R6, RZ ;  /* 0x0000000605ff7210 */ /* 0x000fe20007f7e0ff */
[----:B------:R-:W-:-:S04]  /*8210*/  IMAD.X R5, RZ, RZ, RZ, P1 ;  /* 0x000000ffff057224 */ /* 0x000fc800008e06ff */
[----:B------:R-:W-:-:S08]  /*8220*/  IMAD.WIDE.U32.X R4, R23, UR9, R4, P3 ;  /* 0x0000000917047c25 */ /* 0x000fd000098e0404 */
.L_x_242:
[----:B------:R-:W-:Y:S01]  /*8230*/  ISETP.NE.AND P1, PT, R2, 0x1, PT ;  /* 0x000000010200780c */ /* 0x000fe20003f25270 */
[----:B------:R-:W-:Y:S01]  /*8240*/  ULDC UR4, c[0x0][0x648] ;  /* 0x0001920000047ab9 */ /* 0x000fe20000000800 */
[----:B------:R-:W-:Y:S01]  /*8250*/  LOP3.LUT R20, R20, UR17, RZ, 0xc0, !PT ;  /* 0x0000001114147c12 */ /* 0x000fe2000f8ec0ff */
[----:B------:R-:W-:Y:S01]  /*8260*/  IMAD.MOV R22, RZ, RZ, -R22 ;  /* 0x000000ffff167224 */ /* 0x000fe200078e0a16 */
[----:B------:R-:W-:Y:S01]  /*8270*/  SHF.R.U64 R5, R4, UR4, R5 ;  /* 0x0000000404057c19 */ /* 0x000fe20008001205 */
[----:B------:R-:W-:Y:S01]  /*8280*/  ULDC UR4, c[0x0][0x638] ;  /* 0x00018e0000047ab9 */ /* 0x000fe20000000800 */
[----:B------:R-:W-:Y:S01]  /*8290*/  LOP3.LUT R9, R9, UR16, RZ, 0xc0, !PT ;  /* 0x0000001009097c12 */ /* 0x000fe2000f8ec0ff */
[----:B------:R-:W-:Y:S01]  /*82a0*/  ULDC UR5, c[0x0][0x610] ;  /* 0x0001840000057ab9 */ /* 0x000fe20000000800 */
[----:B------:R-:W-:Y:S02]  /*82b0*/  IMAD.MOV.U32 R4, RZ, RZ, 0x1 ;  /* 0x00000001ff047424 */ /* 0x000fe400078e00ff */
[----:B------:R-:W-:-:S02]  /*82c0*/  IMAD.MOV R7, RZ, RZ, -R5 ;  /* 0x000000ffff077224 */ /* 0x000fc400078e0a05 */
[----:B------:R-:W-:Y:S02]  /*82d0*/  IMAD R20, R5, UR18, R20 ;  /* 0x0000001205147c24 */ /* 0x000fe4000f8e0214 */
[----:B0-----:R-:W-:Y:S02]  /*82e0*/  @P1 IMAD R15, R21, R22, R14 ;  /* 0x00000016150f1224 */ /* 0x001fe400078e020e */
[----:B------:R-:W-:Y:S01]  /*82f0*/  IMAD R18, R7, UR4, R18 ;  /* 0x0000000407127c24 */ /* 0x000fe2000f8e0212 */
[----:B------:R-:W-:Y:S01]  /*8300*/  ULDC UR4, c[0x0][0x600] ;  /* 0x0001800000047ab9 */ /* 0x000fe20000000800 */
[----:B------:R-:W-:Y:S02]  /*8310*/  IMAD R15, R20, UR5, R15 ;  /* 0x00000005140f7c24 */ /* 0x000fe4000f8e020f */
[----:B------:R-:W-:-:S05]  /*8320*/  IMAD R18, R18, UR4, R9 ;  /* 0x0000000412127c24 */ /* 0x000fca000f8e0209 */
[----:B------:R-:W-:Y:S02]  /*8330*/  SEL R9, R18, R15, !P1 ;  /* 0x0000000f12097207 */ /* 0x000fe40004800000 */
[----:B------:R-:W-:-:S07]  /*8340*/  SEL R7, R15, R18, !P1 ;  /* 0x000000120f077207 */ /* 0x000fce0004800000 */
.L_x_240:
[----:B------:R-:W-:Y:S05]  /*8350*/  BSYNC B1 ;  /* 0x0000000000017941 */ /* 0x000fea0003800000 */
.L_x_239:
[----:B------:R-:W-:-:S13]  /*8360*/  LOP3.LUT P1, RZ, R4, 0xff, RZ, 0xc0, !PT ;  /* 0x000000ff04ff7812 */ /* 0x000fda000782c0ff */
[----:B------:R-:W-:Y:S05]  /*8370*/  @P1 BRA `(.L_x_243) ;  /* 0xfffffff4004c1947 */ /* 0x000fea000383ffff */
[----:B------:R-:W-:Y:S05]  /*8380*/  BSYNC B0 ;  /* 0x0000000000007941 */ /* 0x000fea0003800000 */
.L_x_231:
[----:B------:R-:W-:-:S03]  /*8390*/  UMOV UR4, 0xffffffff ;  /* 0xffffffff00047882 */ /* 0x000fc60000000000 */
[----:B------:R-:W-:Y:S05]  /*83a0*/  BRA.DIV UR4, `(.L_x_244) ;  /* 0x0000000604ec7947 */ /* 0x000fea000b800000 */
[----:B------:R-:W-:-:S13]  /*83b0*/  ELECT P6, URZ, PT ;  /* 0x00000000003f782f */ /* 0x000fda00038c0000 */
.L_x_264:
[----:B------:R-:W-:Y:S04]  /*83c0*/  BSSY B0, `(.L_x_245) ;  /* 0x0000061000007945 */ /* 0x000fe80003800000 */
[----:B------:R-:W-:Y:S05]  /*83d0*/  @!P6 BRA `(.L_x_246) ;  /* 0x00000004007ce947 */ /* 0x000fea0003800000 */
[----:B------:R-:W-:-:S04]  /*83e0*/  LOP3.LUT R19, R19, 0x2, RZ, 0xfc, !PT ;  /* 0x0000000213137812 */ /* 0x000fc800078efcff */
[----:B------:R-:W-:-:S13]  /*83f0*/  ISETP.NE.AND P0, PT, R19, 0x3, PT ;  /* 0x000000031300780c */ /* 0x000fda0003f05270 */
[----:B------:R-:W-:Y:S05]  /*8400*/  @!P0 BRA `(.L_x_247) ;  /* 0x0000000000048947 */ /* 0x000fea0003800000 */
[----:B------:R-:W-:Y:S01]  /*8410*/  BPT.TRAP 0x1 ;  /* 0x000000040000795c */ /* 0x000fe20000300000 */
.L_x_247:
[----:B------:R-:W0:Y:S01]  /*8420*/  S2R R3, SR_CgaCtaId ;  /* 0x0000000000037919 */ /* 0x000e220000008800 */
[----:B------:R-:W-:-:S04]  /*8430*/  MOV R2, 0x400 ;  /* 0x0000040000027802 */ /* 0x000fc80000000f00 */
[----:B0-----:R-:W-:Y:S02]  /*8440*/  LEA R3, R3, R2, 0x18 ;  /* 0x0000000203037211 */ /* 0x001fe400078ec0ff */
[----:B------:R-:W-:-:S03]  /*8450*/  SHF.L.U32 R2, R0, 0x1f, RZ ;  /* 0x0000001f00027819 */ /* 0x000fc600000006ff */
[----:B------:R-:W-:-:S04]  /*8460*/  VIADD R3, R3, 0x50 ;  /* 0x0000005003037836 */ /* 0x000fc80000000000 */
[C---:B------:R-:W-:Y:S02]  /*8470*/  IMAD R7, R12.reuse, 0x8, R3 ;  /* 0x000000080c077824 */ /* 0x040fe400078e0203 */
[----:B------:R-:W-:Y:S02]  /*8480*/  VIADD R12, R12, 0x1 ;  /* 0x000000010c0c7836 */ /* 0x000fe40000000000 */
[----:B------:R-:W0:Y:S03]  /*8490*/  SYNCS.PHASECHK.TRANS64.TRYWAIT P0, [R7+URZ], R2 ;  /* 0x00000002070075a7 */ /* 0x000e26000800017f */
[----:B------:R-:W-:-:S04]  /*84a0*/  ISETP.NE.AND P1, PT, R12, 0xa, PT ;  /* 0x0000000a0c00780c */ /* 0x000fc80003f25270 */
[----:B------:R-:W-:Y:S02]  /*84b0*/  SEL R5, RZ, 0x1, P1 ;  /* 0x00000001ff057807 */ /* 0x000fe40000800000 */
[----:B------:R-:W-:Y:S02]  /*84c0*/  SEL R12, R12, RZ, P1 ;  /* 0x000000ff0c0c7207 */ /* 0x000fe40000800000 */
[----:B------:R-:W-:-:S03]  /*84d0*/  LOP3.LUT R5, R0, R5, RZ, 0x3c, !PT ;  /* 0x0000000500057212 */ /* 0x000fc600078e3cff */
[----:B------:R-:W-:Y:S01]  /*84e0*/  IMAD R9, R12, 0x8, R3 ;  /* 0x000000080c097824 */ /* 0x000fe200078e0203 */
[----:B------:R-:W-:Y:S01]  /*84f0*/  SHF.L.U32 R4, R5, 0x1f, RZ ;  /* 0x0000001f05047819 */ /* 0x000fe200000006ff */
[----:B0-----:R-:W-:Y:S06]  /*8500*/  @!P0 BRA `(.L_x_248) ;  /* 0x0000000400b48947 */ /* 0x001fec0003800000 */
.L_x_265:
[----:B------:R-:W1:Y:S01]  /*8510*/  SYNCS.PHASECHK.TRANS64.TRYWAIT P0, [R9+URZ], R4 ;  /* 0x00000004090075a7 */ /* 0x000e62000800017f */
[----:B------:R-:W-:-:S05]  /*8520*/  VIADD R0, R12, 0x1 ;  /* 0x000000010c007836 */ /* 0x000fca0000000000 */
[----:B------:R-:W-:-:S04]  /*8530*/  ISETP.NE.AND P1, PT, R0, 0xa, PT ;  /* 0x0000000a0000780c */ /* 0x000fc80003f25270 */
[----:B0-----:R-:W-:Y:S02]  /*8540*/  SEL R2, RZ, 0x1, P1 ;  /* 0x00000001ff027807 */ /* 0x001fe40000800000 */
[----:B------:R-:W-:Y:S02]  /*8550*/  SEL R0, R0, RZ, P1 ;  /* 0x000000ff00007207 */ /* 0x000fe40000800000 */
[----:B------:R-:W-:-:S03]  /*8560*/  LOP3.LUT R7, R5, R2, RZ, 0x3c, !PT ;  /* 0x0000000205077212 */ /* 0x000fc600078e3cff */
[----:B------:R-:W-:Y:S01]  /*8570*/  IMAD R6, R0, 0x8, R3 ;  /* 0x0000000800067824 */ /* 0x000fe200078e0203 */
[----:B------:R-:W-:Y:S01]  /*8580*/  SHF.L.U32 R5, R7, 0x1f, RZ ;  /* 0x0000001f07057819 */ /* 0x000fe200000006ff */
[----:B-1----:R-:W-:Y:S06]  /*8590*/  @!P0 BRA `(.L_x_249) ;  /* 0x0000000400a48947 */ /* 0x002fec0003800000 */
.L_x_266:
[----:B------:R-:W1:Y:S01]  /*85a0*/  SYNCS.PHASECHK.TRANS64.TRYWAIT P0, [R6+URZ], R5 ;  /* 0x00000005060075a7 */ /* 0x000e62000800017f */
[----:B------:R-:W-:-:S05]  /*85b0*/  VIADD R0, R0, 0x1 ;  /* 0x0000000100007836 */ /* 0x000fca0000000000 */
[----:B------:R-:W-:-:S04]  /*85c0*/  ISETP.NE.AND P1, PT, R0, 0xa, PT ;  /* 0x0000000a0000780c */ /* 0x000fc80003f25270 */
[----:B------:R-:W-:Y:S02]  /*85d0*/  SEL R2, RZ, 0x1, P1 ;  /* 0x00000001ff027807 */ /* 0x000fe40000800000 */
[----:B------:R-:W-:Y:S02]  /*85e0*/  SEL R0, R0, RZ, P1 ;  /* 0x000000ff00007207 */ /* 0x000fe40000800000 */
[----:B------:R-:W-:-:S03]  /*85f0*/  LOP3.LUT R7, R7, R2, RZ, 0x3c, !PT ;  /* 0x0000000207077212 */ /* 0x000fc600078e3cff */
[----:B0-----:R-:W-:Y:S01]  /*8600*/  IMAD R9, R0, 0x8, R3 ;  /* 0x0000000800097824 */ /* 0x001fe200078e0203 */
[----:B------:R-:W-:Y:S01]  /*8610*/  SHF.L.U32 R4, R7, 0x1f, RZ ;  /* 0x0000001f07047819 */ /* 0x000fe200000006ff */
[----:B-1----:R-:W-:Y:S06]  /*8620*/  @!P0 BRA `(.L_x_250) ;  /* 0x0000000400948947 */ /* 0x002fec0003800000 */
.L_x_267:
        /* <DEDUP_REMOVED lines=9> */
.L_x_268:
        /* <DEDUP_REMOVED lines=9> */
.L_x_269:
        /* <DEDUP_REMOVED lines=9> */
.L_x_270:
        /* <DEDUP_REMOVED lines=9> */
.L_x_271:
        /* <DEDUP_REMOVED lines=9> */
.L_x_272:
[----:B------:R-:W1:Y:S01]  /*8900*/  SYNCS.PHASECHK.TRANS64.TRYWAIT P0, [R6+URZ], R5 ;  /* 0x00000005060075a7 */ /* 0x000e62000800017f */
[----:B------:R-:W-:-:S05]  /*8910*/  VIADD R0, R0, 0x1 ;  /* 0x0000000100007836 */ /* 0x000fca0000000000 */
[----:B------:R-:W-:-:S04]  /*8920*/  ISETP.NE.AND P1, PT, R0, 0xa, PT ;  /* 0x0000000a0000780c */ /* 0x000fc80003f25270 */
[----:B------:R-:W-:Y:S02]  /*8930*/  SEL R2, RZ, 0x1, P1 ;  /* 0x00000001ff027807 */ /* 0x000fe40000800000 */
[----:B------:R-:W-:Y:S02]  /*8940*/  SEL R0, R0, RZ, P1 ;  /* 0x000000ff00007207 */ /* 0x000fe40000800000 */
[----:B------:R-:W-:Y:S01]  /*8950*/  LOP3.LUT R2, R7, R2, RZ, 0x3c, !PT ;  /* 0x0000000207027212 */ /* 0x000fe200078e3cff */
[----:B-1----:R-:W-:Y:S06]  /*8960*/  @!P0 BRA `(.L_x_256) ;  /* 0x00000004003c8947 */ /* 0x002fec0003800000 */
.L_x_273:
[----:B------:R-:W-:Y:S01]  /*8970*/  IMAD R3, R0, 0x8, R3 ;  /* 0x0000000800037824 */ /* 0x000fe200078e0203 */
[----:B------:R-:W-:-:S07]  /*8980*/  SHF.L.U32 R0, R2, 0x1f, RZ ;  /* 0x0000001f02007819 */ /* 0x000fce00000006ff */
.L_x_257:
[----:B--2---:R2:W3:Y:S02]  /*8990*/  SYNCS.PHASECHK.TRANS64.TRYWAIT P0, [R3+URZ], R0 ;  /* 0x00000000030075a7 */ /* 0x0044e4000800017f */
[----:B---3--:R-:W-:Y:S05]  /*89a0*/  @!P0 NANOSLEEP.SYNCS 0x989680 ;  /* 0x009896800000895d */ /* 0x008fea0003900000 */
[----:B------:R-:W3:Y:S02]  /*89b0*/  @!P0 SYNCS.PHASECHK.TRANS64 P0, [R3+URZ], R0 ;  /* 0x00000000030085a7 */ /* 0x000ee4000800007f */
[----:B---3--:R-:W-:Y:S05]  /*89c0*/  @!P0 BRA `(.L_x_257) ;  /* 0xfffffffc00f08947 */ /* 0x008fea000383ffff */
.L_x_246:
[----:B------:R-:W-:Y:S05]  /*89d0*/  BSYNC B0 ;  /* 0x0000000000007941 */ /* 0x000fea0003800000 */
.L_x_245:
[----:B------:R-:W-:Y:S05]  /*89e0*/  EXIT ;  /* 0x000000000000794d */ /* 0x000fea0003800000 */
.L_x_18:
[----:B----4-:R4:W0:Y:S02]  /*89f0*/  SYNCS.PHASECHK.TRANS64.TRYWAIT P1, [R3+URZ], R0 ;  /* 0x00000000030075a7 */ /* 0x010824000802017f */
[----:B0-----:R-:W-:Y:S05]  /*8a00*/  @!P1 NANOSLEEP.SYNCS 0x989680 ;  /* 0x009896800000995d */ /* 0x001fea0003900000 */
[----:B------:R-:W0:Y:S02]  /*8a10*/  @!P1 SYNCS.PHASECHK.TRANS64 P1, [R3+URZ], R0 ;  /* 0x00000000030095a7 */ /* 0x000e24000802007f */
[----:B0-----:R-:W-:Y:S05]  /*8a20*/  @!P1 BRA `(.L_x_18) ;  /* 0xfffffffc00f09947 */ /* 0x001fea000383ffff */
[----:B------:R-:W-:Y:S05]  /*8a30*/  BRA `(.L_x_17) ;  /* 0xffffff8800487947 */ /* 0x000fea000383ffff */
.L_x_23:
[----:B-1----:R1:W3:Y:S02]  /*8a40*/  SYNCS.PHASECHK.TRANS64.TRYWAIT P1, [R5+URZ], R4 ;  /* 0x00000004050075a7 */ /* 0x0022e4000802017f */
[----:B---3--:R-:W-:Y:S05]  /*8a50*/  @!P1 NANOSLEEP.SYNCS 0x989680 ;  /* 0x009896800000995d */ /* 0x008fea0003900000 */
[----:B------:R-:W3:Y:S02]  /*8a60*/  @!P1 SYNCS.PHASECHK.TRANS64 P1, [R5+URZ], R4 ;  /* 0x00000004050095a7 */ /* 0x000ee4000802007f */
[----:B---3--:R-:W-:Y:S05]  /*8a70*/  @!P1 BRA `(.L_x_23) ;  /* 0xfffffffc00f09947 */ /* 0x008fea000383ffff */
[----:B------:R-:W-:Y:S05]  /*8a80*/  BRA `(.L_x_22) ;  /* 0xffffff8c00247947 */ /* 0x000fea000383ffff */
.L_x_232:
[----:B------:R-:W-:Y:S01]  /*8a90*/  BSSY B1, `(.L_x_258) ;  /* 0x0000006000017945 */ /* 0x000fe20003800000 */
[----:B------:R-:W-:-:S07]  /*8aa0*/  IMAD.MOV.U32 R15, RZ, RZ, -0x1 ;  /* 0xffffffffff0f7424 */ /* 0x000fce00078e00ff */
[----:B------:R-:W-:Y:S05]  /*8ab0*/  WARPSYNC.COLLECTIVE R15, `(.L_x_259) ;  /* 0x000000000f0c7348 */ /* 0x000fea0003c00000 */
[----:B------:R-:W-:Y:S02]  /*8ac0*/  ELECT P6, UR62, PT ;  /* 0x00000000003e782f */ /* 0x000fe400038c0000 */
[----:B------:R-:W-:Y:S01]  /*8ad0*/  MOV R14, UR62 ;  /* 0x0000003e000e7c02 */ /* 0x000fe20008000f00 */
[----:B------:R-:W-:Y:S10]  /*8ae0*/  ENDCOLLECTIVE ;  /* 0x000000000000791b */ /* 0x000ff40003800000 */
.L_x_259:
[----:B------:R-:W-:Y:S05]  /*8af0*/  BSYNC B1 ;  /* 0x0000000000017941 */ /* 0x000fea0003800000 */
.L_x_258:
[----:B------:R-:W-:Y:S05]  /*8b00*/  BRA `(.L_x_260) ;  /* 0xffffffec00747947 */ /* 0x000fea000383ffff */
.L_x_235:
[----:B0-----:R0:W1:Y:S02]  /*8b10*/  SYNCS.PHASECHK.TRANS64.TRYWAIT P1, [R14+URZ+0x50], R7 ;  /* 0x000050070e0075a7 */ /* 0x001064000802017f */
[----:B-1----:R-:W-:Y:S05]  /*8b20*/  @!P1 NANOSLEEP.SYNCS 0x989680 ;  /* 0x009896800000995d */ /* 0x002fea0003900000 */
[----:B------:R-:W1:Y:S02]  /*8b30*/  @!P1 SYNCS.PHASECHK.TRANS64 P1, [R14+URZ+0x50], R7 ;  /* 0x000050070e0095a7 */ /* 0x000e64000802007f */
[----:B-1----:R-:W-:Y:S05]  /*8b40*/  @!P1 BRA `(.L_x_235) ;  /* 0xfffffffc00f09947 */ /* 0x002fea000383ffff */
[----:B------:R-:W-:Y:S05]  /*8b50*/  BRA `(.L_x_261) ;  /* 0xffffffec00a87947 */ /* 0x000fea000383ffff */
.L_x_244:
[----:B------:R-:W-:Y:S01]  /*8b60*/  BSSY B0, `(.L_x_262) ;  /* 0x0000006000007945 */ /* 0x000fe20003800000 */
[----:B------:R-:W-:-:S07]  /*8b70*/  IMAD.MOV.U32 R15, RZ, RZ, -0x1 ;  /* 0xffffffffff0f7424 */ /* 0x000fce00078e00ff */
[----:B------:R-:W-:Y:S05]  /*8b80*/  WARPSYNC.COLLECTIVE R15, `(.L_x_263) ;  /* 0x000000000f0c7348 */ /* 0x000fea0003c00000 */
[----:B------:R-:W-:Y:S02]  /*8b90*/  ELECT P6, UR62, PT ;  /* 0x00000000003e782f */ /* 0x000fe400038c0000 */
[----:B------:R-:W-:Y:S01]  /*8ba0*/  MOV R14, UR62 ;  /* 0x0000003e000e7c02 */ /* 0x000fe20008000f00 */
[----:B------:R-:W-:Y:S10]  /*8bb0*/  ENDCOLLECTIVE ;  /* 0x000000000000791b */ /* 0x000ff40003800000 */
.L_x_263:
[----:B------:R-:W-:Y:S05]  /*8bc0*/  BSYNC B0 ;  /* 0x0000000000007941 */ /* 0x000fea0003800000 */
.L_x_262:
[----:B------:R-:W-:Y:S05]  /*8bd0*/  BRA `(.L_x_264) ;  /* 0xfffffff400f87947 */ /* 0x000fea000383ffff */
.L_x_248:
[----:B0-----:R0:W1:Y:S02]  /*8be0*/  SYNCS.PHASECHK.TRANS64.TRYWAIT P0, [R7+URZ], R2 ;  /* 0x00000002070075a7 */ /* 0x001064000800017f */
[----:B-1----:R-:W-:Y:S05]  /*8bf0*/  @!P0 NANOSLEEP.SYNCS 0x989680 ;  /* 0x009896800000895d */ /* 0x002fea0003900000 */
[----:B------:R-:W1:Y:S02]  /*8c00*/  @!P0 SYNCS.PHASECHK.TRANS64 P0, [R7+URZ], R2 ;  /* 0x00000002070085a7 */ /* 0x000e64000800007f */
[----:B-1----:R-:W-:Y:S05]  /*8c10*/  @!P0 BRA `(.L_x_248) ;  /* 0xfffffffc00f08947 */ /* 0x002fea000383ffff */
[----:B------:R-:W-:Y:S05]  /*8c20*/  BRA `(.L_x_265) ;  /* 0xfffffff800387947 */ /* 0x000fea000383ffff */
.L_x_249:
[----:B0-----:R0:W1:Y:S02]  /*8c30*/  SYNCS.PHASECHK.TRANS64.TRYWAIT P0, [R9+URZ], R4 ;  /* 0x00000004090075a7 */ /* 0x001064000800017f */
[----:B-1----:R-:W-:Y:S05]  /*8c40*/  @!P0 NANOSLEEP.SYNCS 0x989680 ;  /* 0x009896800000895d */ /* 0x002fea0003900000 */
[----:B------:R-:W1:Y:S02]  /*8c50*/  @!P0 SYNCS.PHASECHK.TRANS64 P0, [R9+URZ], R4 ;  /* 0x00000004090085a7 */ /* 0x000e64000800007f */
[----:B-1----:R-:W-:Y:S05]  /*8c60*/  @!P0 BRA `(.L_x_249) ;  /* 0xfffffffc00f08947 */ /* 0x002fea000383ffff */
[----:B------:R-:W-:Y:S05]  /*8c70*/  BRA `(.L_x_266) ;  /* 0xfffffff800487947 */ /* 0x000fea000383ffff */
.L_x_250:
[----:B0-----:R0:W1:Y:S02]  /*8c80*/  SYNCS.PHASECHK.TRANS64.TRYWAIT P0, [R6+URZ], R5 ;  /* 0x00000005060075a7 */ /* 0x001064000800017f */
[----:B-1----:R-:W-:Y:S05]  /*8c90*/  @!P0 NANOSLEEP.SYNCS 0x989680 ;  /* 0x009896800000895d */ /* 0x002fea0003900000 */
[----:B------:R-:W1:Y:S02]  /*8ca0*/  @!P0 SYNCS.PHASECHK.TRANS64 P0, [R6+URZ], R5 ;  /* 0x00000005060085a7 */ /* 0x000e64000800007f */
[----:B-1----:R-:W-:Y:S05]  /*8cb0*/  @!P0 BRA `(.L_x_250) ;  /* 0xfffffffc00f08947 */ /* 0x002fea000383ffff */
[----:B------:R-:W-:Y:S05]  /*8cc0*/  BRA `(.L_x_267) ;  /* 0xfffffff800587947 */ /* 0x000fea000383ffff */
.L_x_251:
[----:B0-----:R0:W1:Y:S02]  /*8cd0*/  SYNCS.PHASECHK.TRANS64.TRYWAIT P0, [R9+URZ], R4 ;  /* 0x00000004090075a7 */ /* 0x001064000800017f */
[----:B-1----:R-:W-:Y:S05]  /*8ce0*/  @!P0 NANOSLEEP.SYNCS 0x989680 ;  /* 0x009896800000895d */ /* 0x002fea0003900000 */
[----:B------:R-:W1:Y:S02]  /*8cf0*/  @!P0 SYNCS.PHASECHK.TRANS64 P0, [R9+URZ], R4 ;  /* 0x00000004090085a7 */ /* 0x000e64000800007f */
[----:B-1----:R-:W-:Y:S05]  /*8d00*/  @!P0 BRA `(.L_x_251) ;  /* 0xfffffffc00f08947 */ /* 0x002fea000383ffff */
[----:B------:R-:W-:Y:S05]  /*8d10*/  BRA `(.L_x_268) ;  /* 0xfffffff800687947 */ /* 0x000fea000383ffff */
.L_x_252:
[----:B0-----:R0:W1:Y:S02]  /*8d20*/  SYNCS.PHASECHK.TRANS64.TRYWAIT P0, [R6+URZ], R5 ;  /* 0x00000005060075a7 */ /* 0x001064000800017f */
[----:B-1----:R-:W-:Y:S05]  /*8d30*/  @!P0 NANOSLEEP.SYNCS 0x989680 ;  /* 0x009896800000895d */ /* 0x002fea0003900000 */
[----:B------:R-:W1:Y:S02]  /*8d40*/  @!P0 SYNCS.PHASECHK.TRANS64 P0, [R6+URZ], R5 ;  /* 0x00000005060085a7 */ /* 0x000e64000800007f */
[----:B-1----:R-:W-:Y:S05]  /*8d50*/  @!P0 BRA `(.L_x_252) ;  /* 0xfffffffc00f08947 */ /* 0x002fea000383ffff */
[----:B------:R-:W-:Y:S05]  /*8d60*/  BRA `(.L_x_269) ;  /* 0xfffffff800787947 */ /* 0x000fea000383ffff */
.L_x_253:
[----:B0-----:R0:W1:Y:S02]  /*8d70*/  SYNCS.PHASECHK.TRANS64.TRYWAIT P0, [R9+URZ], R4 ;  /* 0x00000004090075a7 */ /* 0x001064000800017f */
[----:B-1----:R-:W-:Y:S05]  /*8d80*/  @!P0 NANOSLEEP.SYNCS 0x989680 ;  /* 0x009896800000895d */ /* 0x002fea0003900000 */
[----:B------:R-:W1:Y:S02]  /*8d90*/  @!P0 SYNCS.PHASECHK.TRANS64 P0, [R9+URZ], R4 ;  /* 0x00000004090085a7 */ /* 0x000e64000800007f */
[----:B-1----:R-:W-:Y:S05]  /*8da0*/  @!P0 BRA `(.L_x_253) ;  /* 0xfffffffc00f08947 */ /* 0x002fea000383ffff */
[----:B------:R-:W-:Y:S05]  /*8db0*/  BRA `(.L_x_270) ;  /* 0xfffffff800887947 */ /* 0x000fea000383ffff */
.L_x_254:
[----:B0-----:R0:W1:Y:S02]  /*8dc0*/  SYNCS.PHASECHK.TRANS64.TRYWAIT P0, [R6+URZ], R5 ;  /* 0x00000005060075a7 */ /* 0x001064000800017f */
[----:B-1----:R-:W-:Y:S05]  /*8dd0*/  @!P0 NANOSLEEP.SYNCS 0x989680 ;  /* 0x009896800000895d */ /* 0x002fea0003900000 */
[----:B------:R-:W1:Y:S02]  /*8de0*/  @!P0 SYNCS.PHASECHK.TRANS64 P0, [R6+URZ], R5 ;  /* 0x00000005060085a7 */ /* 0x000e64000800007f */
[----:B-1----:R-:W-:Y:S05]  /*8df0*/  @!P0 BRA `(.L_x_254) ;  /* 0xfffffffc00f08947 */ /* 0x002fea000383ffff */
[----:B------:R-:W-:Y:S05]  /*8e00*/  BRA `(.L_x_271) ;  /* 0xfffffff800987947 */ /* 0x000fea000383ffff */
.L_x_255:
[----:B0-----:R0:W1:Y:S02]  /*8e10*/  SYNCS.PHASECHK.TRANS64.TRYWAIT P0, [R9+URZ], R4 ;  /* 0x00000004090075a7 */ /* 0x001064000800017f */
[----:B-1----:R-:W-:Y:S05]  /*8e20*/  @!P0 NANOSLEEP.SYNCS 0x989680 ;  /* 0x009896800000895d */ /* 0x002fea0003900000 */
[----:B------:R-:W1:Y:S02]  /*8e30*/  @!P0 SYNCS.PHASECHK.TRANS64 P0, [R9+URZ], R4 ;  /* 0x00000004090085a7 */ /* 0x000e64000800007f */
[----:B-1----:R-:W-:Y:S05]  /*8e40*/  @!P0 BRA `(.L_x_255) ;  /* 0xfffffffc00f08947 */ /* 0x002fea000383ffff */
[----:B------:R-:W-:Y:S05]  /*8e50*/  BRA `(.L_x_272) ;  /* 0xfffffff800a87947 */ /* 0x000fea000383ffff */
.L_x_256:
[----:B-1----:R1:W2:Y:S02]  /*8e60*/  SYNCS.PHASECHK.TRANS64.TRYWAIT P0, [R6+URZ], R5 ;  /* 0x00000005060075a7 */ /* 0x0022a4000800017f */
[----:B--2---:R-:W-:Y:S05]  /*8e70*/  @!P0 NANOSLEEP.SYNCS 0x989680 ;  /* 0x009896800000895d */ /* 0x004fea0003900000 */
[----:B------:R-:W2:Y:S02]  /*8e80*/  @!P0 SYNCS.PHASECHK.TRANS64 P0, [R6+URZ], R5 ;  /* 0x00000005060085a7 */ /* 0x000ea4000800007f */
[----:B--2---:R-:W-:Y:S05]  /*8e90*/  @!P0 BRA `(.L_x_256) ;  /* 0xfffffffc00f08947 */ /* 0x004fea000383ffff */
[----:B------:R-:W-:Y:S05]  /*8ea0*/  BRA `(.L_x_273) ;  /* 0xfffffff800b07947 */ /* 0x000fea000383ffff */
.L_x_274:
[----:B------:R-:W-:-:S00]  /*8eb0*/  BRA `(.L_x_274) ;  /* 0xfffffffc00fc7947 */ /* 0x000fc0000383ffff */
[----:B------:R-:W-:-:S00]  /*8ec0*/  NOP ;  /* 0x0000000000007918 */ /* 0x000fc00000000000 */
        /* <DEDUP_REMOVED lines=11> */
.L_x_275:


//--------------------- .nv.global.init           --------------------------
	.section	.nv.global.init,"aw",@progbits
.nv.global.init:
	.type		$str$22,@object
	.size		$str$22,($str$23 - $str$22)
$str$22:
        /*0000*/ 	.byte	0x6b, 0x5f, 0x74, 0x69, 0x6c, 0x65, 0x5f, 0x63, 0x6f, 0x75, 0x6e, 0x74, 0x20, 0x3e, 0x3d, 0x20
        /*0010*/ 	.byte	0x31, 0x00
	.type		$str$23,@object
	.size		$str$23,(__unnamed_1 - $str$23)
$str$23:
        /*0012*/ 	.byte	0x2f, 0x74, 0x6d, 0x70, 0x2f, 0x63, 0x75, 0x74, 0x6c, 0x61, 0x73, 0x73, 0x5f, 0x73, 0x77, 0x65
        /*0022*/ 	.byte	0x65, 0x70, 0x5f, 0x73, 0x72, 0x63, 0x2f, 0x69, 0x6e, 0x63, 0x6c, 0x75, 0x64, 0x65, 0x2f, 0x63
        /*0032*/ 	.byte	0x75, 0x74, 0x6c, 0x61, 0x73, 0x73, 0x2f, 0x67, 0x65, 0x6d, 0x6d, 0x2f, 0x63, 0x6f, 0x6c, 0x6c
        /*0042*/ 	.byte	0x65, 0x63, 0x74, 0x69, 0x76, 0x65, 0x2f, 0x73, 0x6d, 0x39, 0x30, 0x5f, 0x6d, 0x6d, 0x61, 0x5f
        /*0052*/ 	.byte	0x74, 0x6d, 0x61, 0x5f, 0x67, 0x6d, 0x6d, 0x61, 0x5f, 0x73, 0x73, 0x5f, 0x77, 0x61, 0x72, 0x70
        /*0062*/ 	.byte	0x73, 0x70, 0x65, 0x63, 0x69, 0x61, 0x6c, 0x69, 0x7a, 0x65, 0x64, 0x2e, 0x68, 0x70, 0x70, 0x00
	.type		__unnamed_1,@object
	.size		__unnamed_1,(.L_0 - __unnamed_1)
__unnamed_1:
        /*0072*/ 	.byte	0x76, 0x6f, 0x69, 0x64, 0x20, 0x63, 0x75, 0x74, 0x6c, 0x61, 0x73, 0x73, 0x3a, 0x3a, 0x67, 0x65
        /* <DEDUP_REMOVED lines=171> */
        /*0b32*/ 	.byte	0x75, 0x74, 0x65, 0x3a, 0x3a, 0x69, 0x64, 0x65, 0x6e, 0x74, 0x69, 0x74, 0x79, 0x5d, 0x00
.L_0:


//--------------------- .nv.shared._ZN7cutlass13device_kernelINS_4gemm6kernel13GemmUniversalIN4cute5tupleIJiiiiEEENS1_10collective13CollectiveMmaINS1_34MainloopSm90TmaGmmaWarpSpecializedILi10ENS5_IJNS4_1CILi1EEESB_SB_EEENS1_35KernelTmaWarpSpecializedCooperativeEEENS5_IJNSA_ILi256EEENSA_ILi96EEENSA_ILi64EEEEEEaNS5_IJlSB_lEEEaSJ_NS4_8TiledMMAINS4_8MMA_AtomIJNS4_4SM904GMMA26MMA_64x96x32_S32S8S8_SS_TNEEEENS4_6LayoutINS5_IJNSA_ILi2EEESB_SB_EEENS5_IJSB_NSA_ILi0EEEST_EEEEENS5_IJNS4_10UnderscoreESW_SW_EEEEENS4_13SM90_TMA_LOADENS4_14ComposedLayoutINS4_7SwizzleILi2ELi4ELi3EEENS4_18smem_ptr_flag_bitsILi8EEENSQ_INS5_IJNSA_ILi8EEESH_EEENS5_IJSH_SB_EEEEEEEvNS4_8identityESZ_S19_vS1A_EENS_8epilogue10collective6detail29Sm90TmaWarpSpecializedAdapterINS1D_15DefaultEpilogueIaSJ_SJ_NS1C_6thread17LinearCombinationIaLi1EiiLNS1H_9ScaleType4KindE0ELNS_15FloatRoundStyleE2EaEENS1_15EpilogueDefaultEEEEEvvEEEEvNT_6ParamsE --------------------------
	.section	.nv.shared._ZN7cutlass13device_kernelINS_4gemm6kernel13GemmUniversalIN4cute5tupleIJiiiiEEENS1_10collective13CollectiveMmaINS1_34MainloopSm90TmaGmmaWarpSpecializedILi10ENS5_IJNS4_1CILi1EEESB_SB_EEENS1_35KernelTmaWarpSpecializedCooperativeEEENS5_IJNSA_ILi256EEENSA_ILi96EEENSA_ILi64EEEEEEaNS5_IJlSB_lEEEaSJ_NS4_8TiledMMAINS4_8MMA_AtomIJNS4_4SM904GMMA26MMA_64x96x32_S32S8S8_SS_TNEEEENS4_6LayoutINS5_IJNSA_ILi2EEESB_SB_EEENS5_IJSB_NSA_ILi0EEEST_EEEEENS5_IJNS4_10UnderscoreESW_SW_EEEEENS4_13SM90_TMA_LOADENS4_14ComposedLayoutINS4_7SwizzleILi2ELi4ELi3EEENS4_18smem_ptr_flag_bitsILi8EEENSQ_INS5_IJNSA_ILi8EEESH_EEENS5_IJSH_SB_EEEEEEEvNS4_8identityESZ_S19_vS1A_EENS_8epilogue10collective6detail29Sm90TmaWarpSpecializedAdapterINS1D_15DefaultEpilogueIaSJ_SJ_NS1C_6thread17LinearCombinationIaLi1EiiLNS1H_9ScaleType4KindE0ELNS_15FloatRoundStyleE2EaEENS1_15EpilogueDefaultEEEEEvvEEEEvNT_6ParamsE,"aw",@nobits
	.sectionflags	@""
	.align	16
	.zero		1024


//--------------------- .nv.shared.reserved.0     --------------------------
	.section	.nv.shared.reserved.0,"aw",@nobits
	.weak		__nv_reservedSMEM_offset_0_alias
	.size		__nv_reservedSMEM_offset_0_alias, 0, 0
	.other		__nv_reservedSMEM_offset_0_alias,@"STO_CUDA_RESERVED_SHARED STV_DEFAULT"
__nv_reservedSMEM_offset_0_alias:
	.zero		0


//--------------------- .nv.global                --------------------------
	.section	.nv.global,"aw",@nobits
.nv.global:
	.type		_ZN40_INTERNAL_51831711_4_k_cu_ca9cdf4d_150914cute1_E,@object
	.size		_ZN40_INTERNAL_51831711_4_k_cu_ca9cdf4d_150914cute1_E,(_ZN40_INTERNAL_51831711_4_k_cu_ca9cdf4d_150914cuda3std3__45__cpo6cbeginE - _ZN40_INTERNAL_51831711_4_k_cu_ca9cdf4d_150914cute1_E)
_ZN40_INTERNAL_51831711_4_k_cu_ca9cdf4d_150914cute1_E:
	.zero		1
	.type		_ZN40_INTERNAL_51831711_4_k_cu_ca9cdf4d_150914cuda3std3__45__cpo6cbeginE,@object
	.size		_ZN40_INTERNAL_51831711_4_k_cu_ca9cdf4d_150914cuda3std3__45__cpo6cbeginE,(_ZN40_INTERNAL_51831711_4_k_cu_ca9cdf4d_150914cuda3std3__48in_placeE - _ZN40_INTERNAL_51831711_4_k_cu_ca9cdf4d_150914cuda3std3__45__cpo6cbeginE)
_ZN40_INTERNAL_51831711_4_k_cu_ca9cdf4d_150914cuda3std3__45__cpo6cbeginE:
	.zero		1
	.type		_ZN40_INTERNAL_51831711_4_k_cu_ca9cdf4d_150914cuda3std3__48in_placeE,@object
	.size		_ZN40_INTERNAL_51831711_4_k_cu_ca9cdf4d_150914cuda3std3__48in_placeE,(_ZN40_INTERNAL_51831711_4_k_cu_ca9cdf4d_150914cuda3std6ranges3__45__cpo9iter_moveE - _ZN40_INTERNAL_51831711_4_k_cu_ca9cdf4d_150914cuda3std3__48in_placeE)
_ZN40_INTERNAL_51831711_4_k_cu_ca9cdf4d_150914cuda3std3__48in_placeE:
	.zero		1
	.type		_ZN40_INTERNAL_51831711_4_k_cu_ca9cdf4d_150914cuda3std6ranges3__45__cpo9iter_moveE,@object
	.size		_ZN40_INTERNAL_51831711_4_k_cu_ca9cdf4d_150914cuda3std6ranges3__45__cpo9iter_moveE,(_ZN40_INTERNAL_51831711_4_k_cu_ca9cdf4d_150914cuda3std3__45__cpo5beginE - _ZN40_INTERNAL_51831711_4_k_cu_ca9cdf4d_150914cuda3std6ranges3__45__cpo9iter_moveE)
_ZN40_INTERNAL_51831711_4_k_cu_ca9cdf4d_150914cuda3std6ranges3__45__cpo9iter_moveE:
	.zero		1
	.type		_ZN40_INTERNAL_51831711_4_k_cu_ca9cdf4d_150914cuda3std3__45__cpo5beginE,@object
	.size		_ZN40_INTERNAL_51831711_4_k_cu_ca9cdf4d_150914cuda3std3__45__cpo5beginE,(_ZN40_INTERNAL_51831711_4_k_cu_ca9cdf4d_150914cuda3std3__442_GLOBAL__N__51831711_4_k_cu_ca9cdf4d_150916ignoreE - _ZN40_INTERNAL_51831711_4_k_cu_ca9cdf4d_150914cuda3std3__45__cpo5beginE)
_ZN40_INTERNAL_51831711_4_k_cu_ca9cdf4d_150914cuda3std3__45__cpo5beginE:
	.zero		1
	.type		_ZN40_INTERNAL_51831711_4_k_cu_ca9cdf4d_150914cuda3std3__442_GLOBAL__N__51831711_4_k_cu_ca9cdf4d_150916ignoreE,@object
	.size		_ZN40_INTERNAL_51831711_4_k_cu_ca9cdf4d_150914cuda3std3__442_GLOBAL__N__51831711_4_k_cu_ca9cdf4d_150916ignoreE,(_ZN40_INTERNAL_51831711_4_k_cu_ca9cdf4d_150914cute7productE - _ZN40_INTERNAL_51831711_4_k_cu_ca9cdf4d_150914cuda3std3__442_GLOBAL__N__51831711_4_k_cu_ca9cdf4d_150916ignoreE)
_ZN40_INTERNAL_51831711_4_k_cu_ca9cdf4d_150914cuda3std3__442_GLOBAL__N__51831711_4_k_cu_ca9cdf4d_150916ignoreE:
	.zero		1
	.type		_ZN40_INTERNAL_51831711_4_k_cu_ca9cdf4d_150914cute7productE,@object
	.size		_ZN40_INTERNAL_51831711_4_k_cu_ca9cdf4d_150914cute7productE,(_ZN40_INTERNAL_51831711_4_k_cu_ca9cdf4d_150914cuda3std3__45__cpo3endE - _ZN40_INTERNAL_51831711_4_k_cu_ca9cdf4d_150914cute7productE)
_ZN40_INTERNAL_51831711_4_k_cu_ca9cdf4d_150914cute7productE:
	.zero		1
	.type		_ZN40_INTERNAL_51831711_4_k_cu_ca9cdf4d_150914cuda3std3__45__cpo3endE,@object
	.size		_ZN40_INTERNAL_51831711_4_k_cu_ca9cdf4d_150914cuda3std3__45__cpo3endE,(_ZN40_INTERNAL_51831711_4_k_cu_ca9cdf4d_150914cuda3std3__419piecewise_constructE - _ZN40_INTERNAL_51831711_4_k_cu_ca9cdf4d_150914cuda3std3__45__cpo3endE)
_ZN40_INTERNAL_51831711_4_k_cu_ca9cdf4d_150914cuda3std3__45__cpo3endE:
	.zero		1
	.type		_ZN40_INTERNAL_51831711_4_k_cu_ca9cdf4d_150914cuda3std3__419piecewise_constructE,@object
	.size		_ZN40_INTERNAL_51831711_4_k_cu_ca9cdf4d_150914cuda3std3__419piecewise_constructE,(_ZN40_INTERNAL_51831711_4_k_cu_ca9cdf4d_150914cuda3std3__45__cpo4cendE - _ZN40_INTERNAL_51831711_4_k_cu_ca9cdf4d_150914cuda3std3__419piecewise_constructE)
_ZN40_INTERNAL_51831711_4_k_cu_ca9cdf4d_150914cuda3std3__419piecewise_constructE:
	.zero		1
	.type		_ZN40_INTERNAL_51831711_4_k_cu_ca9cdf4d_150914cuda3std3__45__cpo4cendE,@object
	.size		_ZN40_INTERNAL_51831711_4_k_cu_ca9cdf4d_150914cuda3std3__45__cpo4cendE,(_ZN40_INTERNAL_51831711_4_k_cu_ca9cdf4d_150914cuda3std6ranges3__45__cpo4swapE - _ZN40_INTERNAL_51831711_4_k_cu_ca9cdf4d_150914cuda3std3__45__cpo4cendE)
_ZN40_INTERNAL_51831711_4_k_cu_ca9cdf4d_150914cuda3std3__45__cpo4cendE:
	.zero		1
	.type		_ZN40_INTERNAL_51831711_4_k_cu_ca9cdf4d_150914cuda3std6ranges3__45__cpo4swapE,@object
	.size		_ZN40_INTERNAL_51831711_4_k_cu_ca9cdf4d_150914cuda3std6ranges3__45__cpo4swapE,(.L_8 - _ZN40_INTERNAL_51831711_4_k_cu_ca9cdf4d_150914cuda3std6ranges3__45__cpo4swapE)
_ZN40_INTERNAL_51831711_4_k_cu_ca9cdf4d_150914cuda3std6ranges3__45__cpo4swapE:
	.zero		1
.L_8:


//--------------------- .nv.constant0._ZN7cutlass13device_kernelINS_4gemm6kernel13GemmUniversalIN4cute5tupleIJiiiiEEENS1_10collective13CollectiveMmaINS1_34MainloopSm90TmaGmmaWarpSpecializedILi10ENS5_IJNS4_1CILi1EEESB_SB_EEENS1_35KernelTmaWarpSpecializedCooperativeEEENS5_IJNSA_ILi256EEENSA_ILi96EEENSA_ILi64EEEEEEaNS5_IJlSB_lEEEaSJ_NS4_8TiledMMAINS4_8MMA_AtomIJNS4_4SM904GMMA26MMA_64x96x32_S32S8S8_SS_TNEEEENS4_6LayoutINS5_IJNSA_ILi2EEESB_SB_EEENS5_IJSB_NSA_ILi0EEEST_EEEEENS5_IJNS4_10UnderscoreESW_SW_EEEEENS4_13SM90_TMA_LOADENS4_14ComposedLayoutINS4_7SwizzleILi2ELi4ELi3EEENS4_18smem_ptr_flag_bitsILi8EEENSQ_INS5_IJNSA_ILi8EEESH_EEENS5_IJSH_SB_EEEEEEEvNS4_8identityESZ_S19_vS1A_EENS_8epilogue10collective6detail29Sm90TmaWarpSpecializedAdapterINS1D_15DefaultEpilogueIaSJ_SJ_NS1C_6thread17LinearCombinationIaLi1EiiLNS1H_9ScaleType4KindE0ELNS_15FloatRoundStyleE2EaEENS1_15EpilogueDefaultEEEEEvvEEEEvNT_6ParamsE --------------------------
	.section	.nv.constant0._ZN7cutlass13device_kernelINS_4gemm6kernel13GemmUniversalIN4cute5tupleIJiiiiEEENS1_10collective13CollectiveMmaINS1_34MainloopSm90TmaGmmaWarpSpecializedILi10ENS5_IJNS4_1CILi1EEESB_SB_EEENS1_35KernelTmaWarpSpecializedCooperativeEEENS5_IJNSA_ILi256EEENSA_ILi96EEENSA_ILi64EEEEEEaNS5_IJlSB_lEEEaSJ_NS4_8TiledMMAINS4_8MMA_AtomIJNS4_4SM904GMMA26MMA_64x96x32_S32S8S8_SS_TNEEEENS4_6LayoutINS5_IJNSA_ILi2EEESB_SB_EEENS5_IJSB_NSA_ILi0EEEST_EEEEENS5_IJNS4_10UnderscoreESW_SW_EEEEENS4_13SM90_TMA_LOADENS4_14ComposedLayoutINS4_7SwizzleILi2ELi4ELi3EEENS4_18smem_ptr_flag_bitsILi8EEENSQ_INS5_IJNSA_ILi8EEESH_EEENS5_IJSH_SB_EEEEEEEvNS4_8identityESZ_S19_vS1A_EENS_8epilogue10collective6detail29Sm90TmaWarpSpecializedAdapterINS1D_15DefaultEpilogueIaSJ_SJ_NS1C_6thread17LinearCombinationIaLi1EiiLNS1H_9ScaleType4KindE0ELNS_15FloatRoundStyleE2EaEENS1_15EpilogueDefaultEEEEEvvEEEEvNT_6ParamsE,"a",@progbits
	.sectionflags	@""
	.align	4
.nv.constant0._ZN7cutlass13device_kernelINS_4gemm6kernel13GemmUniversalIN4cute5tupleIJiiiiEEENS1_10collective13CollectiveMmaINS1_34MainloopSm90TmaGmmaWarpSpecializedILi10ENS5_IJNS4_1CILi1EEESB_SB_EEENS1_35KernelTmaWarpSpecializedCooperativeEEENS5_IJNSA_ILi256EEENSA_ILi96EEENSA_ILi64EEEEEEaNS5_IJlSB_lEEEaSJ_NS4_8TiledMMAINS4_8MMA_AtomIJNS4_4SM904GMMA26MMA_64x96x32_S32S8S8_SS_TNEEEENS4_6LayoutINS5_IJNSA_ILi2EEESB_SB_EEENS5_IJSB_NSA_ILi0EEEST_EEEEENS5_IJNS4_10UnderscoreESW_SW_EEEEENS4_13SM90_TMA_LOADENS4_14ComposedLayoutINS4_7SwizzleILi2ELi4ELi3EEENS4_18smem_ptr_flag_bitsILi8EEENSQ_INS5_IJNSA_ILi8EEESH_EEENS5_IJSH_SB_EEEEEEEvNS4_8identityESZ_S19_vS1A_EENS_8epilogue10collective6detail29Sm90TmaWarpSpecializedAdapterINS1D_15DefaultEpilogueIaSJ_SJ_NS1C_6thread17LinearCombinationIaLi1EiiLNS1H_9ScaleType4KindE0ELNS_15FloatRoundStyleE2EaEENS1_15EpilogueDefaultEEEEEvvEEEEvNT_6ParamsE:
	.zero		1664


//--------------------- SYMBOLS --------------------------

	.type		.nv.reservedSmem.offset0,@object
	.size		.nv.reservedSmem.offset0,0x4
	.type		__assertfail,@function
